//
// Generated by NVIDIA NVVM Compiler
//
// Compiler Build ID: CL-36424714
// Cuda compilation tools, release 13.0, V13.0.88
// Based on NVVM 20.0.0
//

.version 9.0
.target sm_100
.address_size 64

	// .globl	_Z15flash_attentionPfS_S_S_iii
// _ZZ15flash_attentionPfS_S_S_iiiE2kj has been demoted
// _ZZ15flash_attentionPfS_S_S_iiiE2vj has been demoted
// _ZZ15flash_attentionPfS_S_S_iiiE2qi has been demoted
// _ZZ15flash_attentionPfS_S_S_iiiE2oi has been demoted
// _ZZ15flash_attentionPfS_S_S_iiiE2li has been demoted
// _ZZ15flash_attentionPfS_S_S_iiiE6li_new has been demoted
// _ZZ15flash_attentionPfS_S_S_iiiE3pij has been demoted

.visible .entry _Z15flash_attentionPfS_S_S_iii(
	.param .u64 .ptr .align 1 _Z15flash_attentionPfS_S_S_iii_param_0,
	.param .u64 .ptr .align 1 _Z15flash_attentionPfS_S_S_iii_param_1,
	.param .u64 .ptr .align 1 _Z15flash_attentionPfS_S_S_iii_param_2,
	.param .u64 .ptr .align 1 _Z15flash_attentionPfS_S_S_iii_param_3,
	.param .u32 _Z15flash_attentionPfS_S_S_iii_param_4,
	.param .u32 _Z15flash_attentionPfS_S_S_iii_param_5,
	.param .u32 _Z15flash_attentionPfS_S_S_iii_param_6
)
{
	.reg .pred 	%p<60>;
	.reg .b32 	%r<480>;
	.reg .b32 	%f<358>;
	.reg .b64 	%rd<221>;
	// demoted variable
	.shared .align 4 .b8 _ZZ15flash_attentionPfS_S_S_iiiE2kj[8192];
	// demoted variable
	.shared .align 4 .b8 _ZZ15flash_attentionPfS_S_S_iiiE2vj[8192];
	// demoted variable
	.shared .align 4 .b8 _ZZ15flash_attentionPfS_S_S_iiiE2qi[8192];
	// demoted variable
	.shared .align 4 .b8 _ZZ15flash_attentionPfS_S_S_iiiE2oi[8192];
	// demoted variable
	.shared .align 4 .b8 _ZZ15flash_attentionPfS_S_S_iiiE2li[128];
	// demoted variable
	.shared .align 4 .b8 _ZZ15flash_attentionPfS_S_S_iiiE6li_new[128];
	// demoted variable
	.shared .align 4 .b8 _ZZ15flash_attentionPfS_S_S_iiiE3pij[4096];
	ld.param.u64 	%rd5, [_Z15flash_attentionPfS_S_S_iii_param_0];
	ld.param.u64 	%rd6, [_Z15flash_attentionPfS_S_S_iii_param_1];
	ld.param.u64 	%rd7, [_Z15flash_attentionPfS_S_S_iii_param_2];
	ld.param.u64 	%rd8, [_Z15flash_attentionPfS_S_S_iii_param_3];
	ld.param.u32 	%r128, [_Z15flash_attentionPfS_S_S_iii_param_4];
	ld.param.u32 	%r129, [_Z15flash_attentionPfS_S_S_iii_param_5];
	ld.param.u32 	%r130, [_Z15flash_attentionPfS_S_S_iii_param_6];
	cvta.to.global.u64 	%rd1, %rd5;
	cvta.to.global.u64 	%rd2, %rd6;
	cvta.to.global.u64 	%rd3, %rd7;
	cvta.to.global.u64 	%rd4, %rd8;
	mov.u32 	%r1, %ctaid.y;
	mul.lo.s32 	%r131, %r128, %r1;
	mul.lo.s32 	%r2, %r131, %r130;
	mov.u32 	%r132, %ctaid.x;
	shl.b32 	%r3, %r132, 5;
	mad.lo.s32 	%r4, %r3, %r128, %r2;
	setp.lt.s32 	%p1, %r128, 1;
	@%p1 bra 	$L__BB0_25;
	mov.u32 	%r134, %tid.y;
	mov.u32 	%r135, %tid.x;
	mad.lo.s32 	%r5, %r128, %r134, %r135;
	add.s32 	%r6, %r5, %r4;
	add.s32 	%r7, %r128, -1;
	shr.u32 	%r136, %r7, 5;
	add.s32 	%r8, %r136, 1;
	and.b32  	%r9, %r8, 15;
	setp.lt.u32 	%p2, %r7, 480;
	mov.b32 	%r446, 0;
	@%p2 bra 	$L__BB0_4;
	and.b32  	%r10, %r8, 268435440;
	mov.b32 	%r446, 0;
	mov.u32 	%r447, %r446;
$L__BB0_3:
	.pragma "nounroll";
	add.s32 	%r138, %r6, %r446;
	mul.wide.u32 	%rd9, %r138, 4;
	add.s64 	%rd10, %rd1, %rd9;
	ld.global.f32 	%f48, [%rd10];
	add.s32 	%r139, %r5, %r446;
	shl.b32 	%r140, %r139, 2;
	mov.u32 	%r141, _ZZ15flash_attentionPfS_S_S_iiiE2qi;
	add.s32 	%r142, %r141, %r140;
	st.shared.f32 	[%r142], %f48;
	add.s32 	%r143, %r138, 32;
	mul.wide.u32 	%rd11, %r143, 4;
	add.s64 	%rd12, %rd1, %rd11;
	ld.global.f32 	%f49, [%rd12];
	st.shared.f32 	[%r142+128], %f49;
	add.s32 	%r144, %r138, 64;
	mul.wide.u32 	%rd13, %r144, 4;
	add.s64 	%rd14, %rd1, %rd13;
	ld.global.f32 	%f50, [%rd14];
	st.shared.f32 	[%r142+256], %f50;
	add.s32 	%r145, %r138, 96;
	mul.wide.u32 	%rd15, %r145, 4;
	add.s64 	%rd16, %rd1, %rd15;
	ld.global.f32 	%f51, [%rd16];
	st.shared.f32 	[%r142+384], %f51;
	add.s32 	%r146, %r138, 128;
	mul.wide.u32 	%rd17, %r146, 4;
	add.s64 	%rd18, %rd1, %rd17;
	ld.global.f32 	%f52, [%rd18];
	st.shared.f32 	[%r142+512], %f52;
	add.s32 	%r147, %r138, 160;
	mul.wide.u32 	%rd19, %r147, 4;
	add.s64 	%rd20, %rd1, %rd19;
	ld.global.f32 	%f53, [%rd20];
	st.shared.f32 	[%r142+640], %f53;
	add.s32 	%r148, %r138, 192;
	mul.wide.u32 	%rd21, %r148, 4;
	add.s64 	%rd22, %rd1, %rd21;
	ld.global.f32 	%f54, [%rd22];
	st.shared.f32 	[%r142+768], %f54;
	add.s32 	%r149, %r138, 224;
	mul.wide.u32 	%rd23, %r149, 4;
	add.s64 	%rd24, %rd1, %rd23;
	ld.global.f32 	%f55, [%rd24];
	st.shared.f32 	[%r142+896], %f55;
	add.s32 	%r150, %r138, 256;
	mul.wide.u32 	%rd25, %r150, 4;
	add.s64 	%rd26, %rd1, %rd25;
	ld.global.f32 	%f56, [%rd26];
	st.shared.f32 	[%r142+1024], %f56;
	add.s32 	%r151, %r138, 288;
	mul.wide.u32 	%rd27, %r151, 4;
	add.s64 	%rd28, %rd1, %rd27;
	ld.global.f32 	%f57, [%rd28];
	st.shared.f32 	[%r142+1152], %f57;
	add.s32 	%r152, %r138, 320;
	mul.wide.u32 	%rd29, %r152, 4;
	add.s64 	%rd30, %rd1, %rd29;
	ld.global.f32 	%f58, [%rd30];
	st.shared.f32 	[%r142+1280], %f58;
	add.s32 	%r153, %r138, 352;
	mul.wide.u32 	%rd31, %r153, 4;
	add.s64 	%rd32, %rd1, %rd31;
	ld.global.f32 	%f59, [%rd32];
	st.shared.f32 	[%r142+1408], %f59;
	add.s32 	%r154, %r138, 384;
	mul.wide.u32 	%rd33, %r154, 4;
	add.s64 	%rd34, %rd1, %rd33;
	ld.global.f32 	%f60, [%rd34];
	st.shared.f32 	[%r142+1536], %f60;
	add.s32 	%r155, %r138, 416;
	mul.wide.u32 	%rd35, %r155, 4;
	add.s64 	%rd36, %rd1, %rd35;
	ld.global.f32 	%f61, [%rd36];
	st.shared.f32 	[%r142+1664], %f61;
	add.s32 	%r156, %r138, 448;
	mul.wide.u32 	%rd37, %r156, 4;
	add.s64 	%rd38, %rd1, %rd37;
	ld.global.f32 	%f62, [%rd38];
	st.shared.f32 	[%r142+1792], %f62;
	add.s32 	%r157, %r138, 480;
	mul.wide.u32 	%rd39, %r157, 4;
	add.s64 	%rd40, %rd1, %rd39;
	ld.global.f32 	%f63, [%rd40];
	st.shared.f32 	[%r142+1920], %f63;
	add.s32 	%r446, %r446, 512;
	add.s32 	%r447, %r447, 16;
	setp.eq.s32 	%p3, %r447, %r10;
	@%p3 bra 	$L__BB0_4;
	bra.uni 	$L__BB0_3;
$L__BB0_4:
	setp.eq.s32 	%p4, %r9, 0;
	@%p4 bra 	$L__BB0_13;
	and.b32  	%r12, %r8, 7;
	setp.lt.u32 	%p5, %r9, 8;
	@%p5 bra 	$L__BB0_7;
	add.s32 	%r158, %r6, %r446;
	mul.wide.u32 	%rd41, %r158, 4;
	add.s64 	%rd42, %rd1, %rd41;
	ld.global.f32 	%f64, [%rd42];
	add.s32 	%r159, %r5, %r446;
	shl.b32 	%r160, %r159, 2;
	mov.u32 	%r161, _ZZ15flash_attentionPfS_S_S_iiiE2qi;
	add.s32 	%r162, %r161, %r160;
	st.shared.f32 	[%r162], %f64;
	add.s32 	%r163, %r158, 32;
	mul.wide.u32 	%rd43, %r163, 4;
	add.s64 	%rd44, %rd1, %rd43;
	ld.global.f32 	%f65, [%rd44];
	st.shared.f32 	[%r162+128], %f65;
	add.s32 	%r164, %r158, 64;
	mul.wide.u32 	%rd45, %r164, 4;
	add.s64 	%rd46, %rd1, %rd45;
	ld.global.f32 	%f66, [%rd46];
	st.shared.f32 	[%r162+256], %f66;
	add.s32 	%r165, %r158, 96;
	mul.wide.u32 	%rd47, %r165, 4;
	add.s64 	%rd48, %rd1, %rd47;
	ld.global.f32 	%f67, [%rd48];
	st.shared.f32 	[%r162+384], %f67;
	add.s32 	%r166, %r158, 128;
	mul.wide.u32 	%rd49, %r166, 4;
	add.s64 	%rd50, %rd1, %rd49;
	ld.global.f32 	%f68, [%rd50];
	st.shared.f32 	[%r162+512], %f68;
	add.s32 	%r167, %r158, 160;
	mul.wide.u32 	%rd51, %r167, 4;
	add.s64 	%rd52, %rd1, %rd51;
	ld.global.f32 	%f69, [%rd52];
	st.shared.f32 	[%r162+640], %f69;
	add.s32 	%r168, %r158, 192;
	mul.wide.u32 	%rd53, %r168, 4;
	add.s64 	%rd54, %rd1, %rd53;
	ld.global.f32 	%f70, [%rd54];
	st.shared.f32 	[%r162+768], %f70;
	add.s32 	%r169, %r158, 224;
	mul.wide.u32 	%rd55, %r169, 4;
	add.s64 	%rd56, %rd1, %rd55;
	ld.global.f32 	%f71, [%rd56];
	st.shared.f32 	[%r162+896], %f71;
	add.s32 	%r446, %r446, 256;
$L__BB0_7:
	setp.eq.s32 	%p6, %r12, 0;
	@%p6 bra 	$L__BB0_13;
	and.b32  	%r15, %r8, 3;
	setp.lt.u32 	%p7, %r12, 4;
	@%p7 bra 	$L__BB0_10;
	add.s32 	%r170, %r6, %r446;
	mul.wide.u32 	%rd57, %r170, 4;
	add.s64 	%rd58, %rd1, %rd57;
	ld.global.f32 	%f72, [%rd58];
	add.s32 	%r171, %r5, %r446;
	shl.b32 	%r172, %r171, 2;
	mov.u32 	%r173, _ZZ15flash_attentionPfS_S_S_iiiE2qi;
	add.s32 	%r174, %r173, %r172;
	st.shared.f32 	[%r174], %f72;
	add.s32 	%r175, %r170, 32;
	mul.wide.u32 	%rd59, %r175, 4;
	add.s64 	%rd60, %rd1, %rd59;
	ld.global.f32 	%f73, [%rd60];
	st.shared.f32 	[%r174+128], %f73;
	add.s32 	%r176, %r170, 64;
	mul.wide.u32 	%rd61, %r176, 4;
	add.s64 	%rd62, %rd1, %rd61;
	ld.global.f32 	%f74, [%rd62];
	st.shared.f32 	[%r174+256], %f74;
	add.s32 	%r177, %r170, 96;
	mul.wide.u32 	%rd63, %r177, 4;
	add.s64 	%rd64, %rd1, %rd63;
	ld.global.f32 	%f75, [%rd64];
	st.shared.f32 	[%r174+384], %f75;
	add.s32 	%r446, %r446, 128;
$L__BB0_10:
	setp.eq.s32 	%p8, %r15, 0;
	@%p8 bra 	$L__BB0_13;
	mov.b32 	%r445, 0;
	mov.u32 	%r182, _ZZ15flash_attentionPfS_S_S_iiiE2qi;
$L__BB0_12:
	.pragma "nounroll";
	add.s32 	%r179, %r6, %r446;
	mul.wide.u32 	%rd65, %r179, 4;
	add.s64 	%rd66, %rd1, %rd65;
	ld.global.f32 	%f76, [%rd66];
	add.s32 	%r180, %r5, %r446;
	shl.b32 	%r181, %r180, 2;
	add.s32 	%r183, %r182, %r181;
	st.shared.f32 	[%r183], %f76;
	add.s32 	%r446, %r446, 32;
	add.s32 	%r445, %r445, 1;
	setp.ne.s32 	%p9, %r445, %r15;
	@%p9 bra 	$L__BB0_12;
$L__BB0_13:
	setp.lt.u32 	%p10, %r7, 480;
	mov.b32 	%r450, 0;
	@%p10 bra 	$L__BB0_16;
	and.b32  	%r22, %r8, 268435440;
	mov.b32 	%r450, 0;
	mov.u32 	%r188, _ZZ15flash_attentionPfS_S_S_iiiE2oi;
	mov.u32 	%r449, %r450;
$L__BB0_15:
	.pragma "nounroll";
	add.s32 	%r186, %r5, %r450;
	shl.b32 	%r187, %r186, 2;
	add.s32 	%r189, %r188, %r187;
	mov.b32 	%r190, 0;
	st.shared.u32 	[%r189], %r190;
	st.shared.u32 	[%r189+128], %r190;
	st.shared.u32 	[%r189+256], %r190;
	st.shared.u32 	[%r189+384], %r190;
	st.shared.u32 	[%r189+512], %r190;
	st.shared.u32 	[%r189+640], %r190;
	st.shared.u32 	[%r189+768], %r190;
	st.shared.u32 	[%r189+896], %r190;
	st.shared.u32 	[%r189+1024], %r190;
	st.shared.u32 	[%r189+1152], %r190;
	st.shared.u32 	[%r189+1280], %r190;
	st.shared.u32 	[%r189+1408], %r190;
	st.shared.u32 	[%r189+1536], %r190;
	st.shared.u32 	[%r189+1664], %r190;
	st.shared.u32 	[%r189+1792], %r190;
	st.shared.u32 	[%r189+1920], %r190;
	add.s32 	%r450, %r450, 512;
	add.s32 	%r449, %r449, 16;
	setp.ne.s32 	%p11, %r449, %r22;
	@%p11 bra 	$L__BB0_15;
$L__BB0_16:
	setp.eq.s32 	%p12, %r9, 0;
	@%p12 bra 	$L__BB0_25;
	and.b32  	%r32, %r8, 7;
	setp.lt.u32 	%p13, %r9, 8;
	@%p13 bra 	$L__BB0_19;
	add.s32 	%r191, %r5, %r450;
	shl.b32 	%r192, %r191, 2;
	mov.u32 	%r193, _ZZ15flash_attentionPfS_S_S_iiiE2oi;
	add.s32 	%r194, %r193, %r192;
	mov.b32 	%r195, 0;
	st.shared.u32 	[%r194], %r195;
	st.shared.u32 	[%r194+128], %r195;
	st.shared.u32 	[%r194+256], %r195;
	st.shared.u32 	[%r194+384], %r195;
	st.shared.u32 	[%r194+512], %r195;
	st.shared.u32 	[%r194+640], %r195;
	st.shared.u32 	[%r194+768], %r195;
	st.shared.u32 	[%r194+896], %r195;
	add.s32 	%r450, %r450, 256;
$L__BB0_19:
	setp.eq.s32 	%p14, %r32, 0;
	@%p14 bra 	$L__BB0_25;
	and.b32  	%r35, %r8, 3;
	setp.lt.u32 	%p15, %r32, 4;
	@%p15 bra 	$L__BB0_22;
	add.s32 	%r196, %r5, %r450;
	shl.b32 	%r197, %r196, 2;
	mov.u32 	%r198, _ZZ15flash_attentionPfS_S_S_iiiE2oi;
	add.s32 	%r199, %r198, %r197;
	mov.b32 	%r200, 0;
	st.shared.u32 	[%r199], %r200;
	st.shared.u32 	[%r199+128], %r200;
	st.shared.u32 	[%r199+256], %r200;
	st.shared.u32 	[%r199+384], %r200;
	add.s32 	%r450, %r450, 128;
$L__BB0_22:
	setp.eq.s32 	%p16, %r35, 0;
	@%p16 bra 	$L__BB0_25;
	mov.b32 	%r454, 0;
	mov.u32 	%r204, _ZZ15flash_attentionPfS_S_S_iiiE2oi;
$L__BB0_24:
	.pragma "nounroll";
	add.s32 	%r202, %r5, %r450;
	shl.b32 	%r203, %r202, 2;
	add.s32 	%r205, %r204, %r203;
	mov.b32 	%r206, 0;
	st.shared.u32 	[%r205], %r206;
	add.s32 	%r450, %r450, 32;
	add.s32 	%r454, %r454, 1;
	setp.ne.s32 	%p17, %r454, %r35;
	@%p17 bra 	$L__BB0_24;
$L__BB0_25:
	mov.u32 	%r42, %tid.y;
	setp.ne.s32 	%p18, %r42, 0;
	@%p18 bra 	$L__BB0_27;
	mov.u32 	%r207, %tid.x;
	shl.b32 	%r208, %r207, 2;
	mov.u32 	%r209, _ZZ15flash_attentionPfS_S_S_iiiE2li;
	add.s32 	%r210, %r209, %r208;
	mov.b32 	%r211, 0;
	st.shared.u32 	[%r210], %r211;
$L__BB0_27:
	setp.lt.s32 	%p19, %r129, 1;
	@%p19 bra 	$L__BB0_32;
	shl.b32 	%r43, %r128, 5;
	mul.lo.s32 	%r44, %r128, %r42;
	mov.u32 	%r45, %tid.x;
	add.s32 	%r46, %r44, %r45;
	mul.lo.s32 	%r47, %r128, %r45;
	shl.b32 	%r213, %r42, 5;
	add.s32 	%r214, %r213, %r45;
	shl.b32 	%r215, %r214, 2;
	mov.u32 	%r216, _ZZ15flash_attentionPfS_S_S_iiiE3pij;
	add.s32 	%r48, %r216, %r215;
	shl.b32 	%r217, %r45, 2;
	mov.u32 	%r218, _ZZ15flash_attentionPfS_S_S_iiiE2li;
	add.s32 	%r49, %r218, %r217;
	mov.u32 	%r219, _ZZ15flash_attentionPfS_S_S_iiiE6li_new;
	add.s32 	%r50, %r219, %r217;
	add.s32 	%r51, %r128, -1;
	shr.u32 	%r220, %r51, 5;
	add.s32 	%r221, %r220, 1;
	and.b32  	%r52, %r221, 15;
	add.s32 	%r53, %r52, -1;
	and.b32  	%r54, %r221, 7;
	add.s32 	%r55, %r54, -1;
	and.b32  	%r56, %r128, 7;
	and.b32  	%r57, %r128, 3;
	and.b32  	%r58, %r221, 268435440;
	and.b32  	%r59, %r221, 3;
	and.b32  	%r60, %r128, 2147483640;
	and.b32  	%r61, %r128, 1;
	shl.b32 	%r222, %r42, 7;
	add.s32 	%r62, %r216, %r222;
	neg.s32 	%r63, %r58;
	mad.lo.s32 	%r64, %r1, %r130, %r42;
	shl.b32 	%r223, %r46, 2;
	mov.u32 	%r224, _ZZ15flash_attentionPfS_S_S_iiiE2kj;
	add.s32 	%r225, %r223, %r224;
	add.s32 	%r65, %r225, 1024;
	cvt.rn.f32.s32 	%f77, %r128;
	sqrt.rn.f32 	%f78, %f77;
	rcp.rn.f32 	%f1, %f78;
	mov.b32 	%r455, 0;
$L__BB0_29:
	setp.lt.s32 	%p20, %r128, 1;
	@%p20 bra 	$L__BB0_71;
	setp.lt.u32 	%p21, %r51, 480;
	mad.lo.s32 	%r227, %r43, %r455, %r2;
	add.s32 	%r75, %r46, %r227;
	mov.b32 	%r457, 0;
	@%p21 bra 	$L__BB0_48;
	shl.b32 	%r229, %r455, 5;
	add.s32 	%r230, %r64, %r229;
	mad.lo.s32 	%r460, %r128, %r230, %r45;
	mov.b32 	%r462, 256;
	mov.u32 	%r459, %r65;
	mov.u32 	%r461, %r63;
	bra.uni 	$L__BB0_46;
$L__BB0_32:
	setp.lt.s32 	%p52, %r128, 1;
	@%p52 bra 	$L__BB0_45;
	mov.u32 	%r66, %tid.x;
	mad.lo.s32 	%r67, %r128, %r42, %r66;
	add.s32 	%r68, %r128, -1;
	shr.u32 	%r405, %r68, 5;
	add.s32 	%r69, %r405, 1;
	and.b32  	%r70, %r69, 7;
	setp.lt.u32 	%p53, %r68, 224;
	mov.b32 	%r478, 0;
	@%p53 bra 	$L__BB0_37;
	mad.lo.s32 	%r407, %r1, %r130, %r42;
	add.s32 	%r408, %r407, %r3;
	mad.lo.s32 	%r475, %r128, %r408, %r66;
	and.b32  	%r409, %r69, 268435448;
	neg.s32 	%r474, %r409;
	shl.b32 	%r410, %r67, 2;
	mov.u32 	%r411, _ZZ15flash_attentionPfS_S_S_iiiE2oi;
	add.s32 	%r412, %r410, %r411;
	add.s32 	%r473, %r412, 512;
	mov.b32 	%r476, 128;
$L__BB0_35:
	.pragma "nounroll";
	ld.shared.f32 	%f335, [%r473+-512];
	mul.wide.u32 	%rd191, %r475, 4;
	add.s64 	%rd192, %rd4, %rd191;
	st.global.f32 	[%rd192], %f335;
	ld.shared.f32 	%f336, [%r473+-384];
	add.s32 	%r413, %r475, 32;
	mul.wide.u32 	%rd193, %r413, 4;
	add.s64 	%rd194, %rd4, %rd193;
	st.global.f32 	[%rd194], %f336;
	ld.shared.f32 	%f337, [%r473+-256];
	add.s32 	%r414, %r475, 64;
	mul.wide.u32 	%rd195, %r414, 4;
	add.s64 	%rd196, %rd4, %rd195;
	st.global.f32 	[%rd196], %f337;
	ld.shared.f32 	%f338, [%r473+-128];
	add.s32 	%r415, %r475, 96;
	mul.wide.u32 	%rd197, %r415, 4;
	add.s64 	%rd198, %rd4, %rd197;
	st.global.f32 	[%rd198], %f338;
	ld.shared.f32 	%f339, [%r473];
	add.s32 	%r416, %r475, 128;
	mul.wide.u32 	%rd199, %r416, 4;
	add.s64 	%rd200, %rd4, %rd199;
	st.global.f32 	[%rd200], %f339;
	ld.shared.f32 	%f340, [%r473+128];
	add.s32 	%r417, %r475, 160;
	mul.wide.u32 	%rd201, %r417, 4;
	add.s64 	%rd202, %rd4, %rd201;
	st.global.f32 	[%rd202], %f340;
	ld.shared.f32 	%f341, [%r473+256];
	add.s32 	%r418, %r475, 192;
	mul.wide.u32 	%rd203, %r418, 4;
	add.s64 	%rd204, %rd4, %rd203;
	st.global.f32 	[%rd204], %f341;
	ld.shared.f32 	%f342, [%r473+384];
	add.s32 	%r419, %r475, 224;
	mul.wide.u32 	%rd205, %r419, 4;
	add.s64 	%rd206, %rd4, %rd205;
	st.global.f32 	[%rd206], %f342;
	add.s32 	%r476, %r476, 256;
	add.s32 	%r475, %r475, 256;
	add.s32 	%r474, %r474, 8;
	add.s32 	%r473, %r473, 1024;
	setp.ne.s32 	%p54, %r474, 0;
	@%p54 bra 	$L__BB0_35;
	add.s32 	%r478, %r476, -128;
$L__BB0_37:
	setp.eq.s32 	%p55, %r70, 0;
	@%p55 bra 	$L__BB0_45;
	setp.lt.u32 	%p56, %r70, 4;
	@%p56 bra 	$L__BB0_40;
	add.s32 	%r420, %r67, %r478;
	shl.b32 	%r421, %r420, 2;
	mov.u32 	%r422, _ZZ15flash_attentionPfS_S_S_iiiE2oi;
	add.s32 	%r423, %r422, %r421;
	ld.shared.f32 	%f343, [%r423];
	add.s32 	%r424, %r420, %r4;
	mul.wide.u32 	%rd207, %r424, 4;
	add.s64 	%rd208, %rd4, %rd207;
	st.global.f32 	[%rd208], %f343;
	ld.shared.f32 	%f344, [%r423+128];
	add.s32 	%r425, %r424, 32;
	mul.wide.u32 	%rd209, %r425, 4;
	add.s64 	%rd210, %rd4, %rd209;
	st.global.f32 	[%rd210], %f344;
	ld.shared.f32 	%f345, [%r423+256];
	add.s32 	%r426, %r424, 64;
	mul.wide.u32 	%rd211, %r426, 4;
	add.s64 	%rd212, %rd4, %rd211;
	st.global.f32 	[%rd212], %f345;
	ld.shared.f32 	%f346, [%r423+384];
	add.s32 	%r427, %r424, 96;
	mul.wide.u32 	%rd213, %r427, 4;
	add.s64 	%rd214, %rd4, %rd213;
	st.global.f32 	[%rd214], %f346;
	add.s32 	%r478, %r478, 128;
$L__BB0_40:
	and.b32  	%r428, %r69, 3;
	setp.eq.s32 	%p57, %r428, 0;
	@%p57 bra 	$L__BB0_45;
	setp.eq.s32 	%p58, %r428, 1;
	@%p58 bra 	$L__BB0_43;
	add.s32 	%r429, %r67, %r478;
	shl.b32 	%r430, %r429, 2;
	mov.u32 	%r431, _ZZ15flash_attentionPfS_S_S_iiiE2oi;
	add.s32 	%r432, %r431, %r430;
	ld.shared.f32 	%f347, [%r432];
	add.s32 	%r433, %r429, %r4;
	mul.wide.u32 	%rd215, %r433, 4;
	add.s64 	%rd216, %rd4, %rd215;
	st.global.f32 	[%rd216], %f347;
	ld.shared.f32 	%f348, [%r432+128];
	add.s32 	%r434, %r433, 32;
	mul.wide.u32 	%rd217, %r434, 4;
	add.s64 	%rd218, %rd4, %rd217;
	st.global.f32 	[%rd218], %f348;
	add.s32 	%r478, %r478, 64;
$L__BB0_43:
	and.b32  	%r435, %r68, 32;
	setp.ne.s32 	%p59, %r435, 0;
	@%p59 bra 	$L__BB0_45;
	add.s32 	%r436, %r67, %r478;
	shl.b32 	%r437, %r436, 2;
	mov.u32 	%r438, _ZZ15flash_attentionPfS_S_S_iiiE2oi;
	add.s32 	%r439, %r438, %r437;
	ld.shared.f32 	%f349, [%r439];
	add.s32 	%r440, %r436, %r4;
	mul.wide.u32 	%rd219, %r440, 4;
	add.s64 	%rd220, %rd4, %rd219;
	st.global.f32 	[%rd220], %f349;
$L__BB0_45:
	ret;
$L__BB0_46:
	.pragma "nounroll";
	mul.wide.u32 	%rd67, %r460, 4;
	add.s64 	%rd68, %rd2, %rd67;
	ld.global.f32 	%f79, [%rd68];
	st.shared.f32 	[%r459+-1024], %f79;
	add.s32 	%r231, %r460, 32;
	mul.wide.u32 	%rd69, %r231, 4;
	add.s64 	%rd70, %rd2, %rd69;
	ld.global.f32 	%f80, [%rd70];
	st.shared.f32 	[%r459+-896], %f80;
	add.s32 	%r232, %r460, 64;
	mul.wide.u32 	%rd71, %r232, 4;
	add.s64 	%rd72, %rd2, %rd71;
	ld.global.f32 	%f81, [%rd72];
	st.shared.f32 	[%r459+-768], %f81;
	add.s32 	%r233, %r460, 96;
	mul.wide.u32 	%rd73, %r233, 4;
	add.s64 	%rd74, %rd2, %rd73;
	ld.global.f32 	%f82, [%rd74];
	st.shared.f32 	[%r459+-640], %f82;
	add.s32 	%r234, %r460, 128;
	mul.wide.u32 	%rd75, %r234, 4;
	add.s64 	%rd76, %rd2, %rd75;
	ld.global.f32 	%f83, [%rd76];
	st.shared.f32 	[%r459+-512], %f83;
	add.s32 	%r235, %r460, 160;
	mul.wide.u32 	%rd77, %r235, 4;
	add.s64 	%rd78, %rd2, %rd77;
	ld.global.f32 	%f84, [%rd78];
	st.shared.f32 	[%r459+-384], %f84;
	add.s32 	%r236, %r460, 192;
	mul.wide.u32 	%rd79, %r236, 4;
	add.s64 	%rd80, %rd2, %rd79;
	ld.global.f32 	%f85, [%rd80];
	st.shared.f32 	[%r459+-256], %f85;
	add.s32 	%r237, %r460, 224;
	mul.wide.u32 	%rd81, %r237, 4;
	add.s64 	%rd82, %rd2, %rd81;
	ld.global.f32 	%f86, [%rd82];
	st.shared.f32 	[%r459+-128], %f86;
	add.s32 	%r238, %r460, 256;
	mul.wide.u32 	%rd83, %r238, 4;
	add.s64 	%rd84, %rd2, %rd83;
	ld.global.f32 	%f87, [%rd84];
	st.shared.f32 	[%r459], %f87;
	add.s32 	%r239, %r460, 288;
	mul.wide.u32 	%rd85, %r239, 4;
	add.s64 	%rd86, %rd2, %rd85;
	ld.global.f32 	%f88, [%rd86];
	st.shared.f32 	[%r459+128], %f88;
	add.s32 	%r240, %r460, 320;
	mul.wide.u32 	%rd87, %r240, 4;
	add.s64 	%rd88, %rd2, %rd87;
	ld.global.f32 	%f89, [%rd88];
	st.shared.f32 	[%r459+256], %f89;
	add.s32 	%r241, %r460, 352;
	mul.wide.u32 	%rd89, %r241, 4;
	add.s64 	%rd90, %rd2, %rd89;
	ld.global.f32 	%f90, [%rd90];
	st.shared.f32 	[%r459+384], %f90;
	add.s32 	%r242, %r460, 384;
	mul.wide.u32 	%rd91, %r242, 4;
	add.s64 	%rd92, %rd2, %rd91;
	ld.global.f32 	%f91, [%rd92];
	st.shared.f32 	[%r459+512], %f91;
	add.s32 	%r243, %r460, 416;
	mul.wide.u32 	%rd93, %r243, 4;
	add.s64 	%rd94, %rd2, %rd93;
	ld.global.f32 	%f92, [%rd94];
	st.shared.f32 	[%r459+640], %f92;
	add.s32 	%r244, %r460, 448;
	mul.wide.u32 	%rd95, %r244, 4;
	add.s64 	%rd96, %rd2, %rd95;
	ld.global.f32 	%f93, [%rd96];
	st.shared.f32 	[%r459+768], %f93;
	add.s32 	%r245, %r460, 480;
	mul.wide.u32 	%rd97, %r245, 4;
	add.s64 	%rd98, %rd2, %rd97;
	ld.global.f32 	%f94, [%rd98];
	st.shared.f32 	[%r459+896], %f94;
	add.s32 	%r462, %r462, 512;
	add.s32 	%r461, %r461, 16;
	add.s32 	%r460, %r460, 512;
	add.s32 	%r459, %r459, 2048;
	setp.eq.s32 	%p22, %r461, 0;
	@%p22 bra 	$L__BB0_47;
	bra.uni 	$L__BB0_46;
$L__BB0_47:
	add.s32 	%r457, %r462, -256;
$L__BB0_48:
	setp.eq.s32 	%p23, %r52, 0;
	@%p23 bra 	$L__BB0_58;
	setp.lt.u32 	%p24, %r53, 7;
	@%p24 bra 	$L__BB0_51;
	add.s32 	%r246, %r75, %r457;
	mul.wide.u32 	%rd99, %r246, 4;
	add.s64 	%rd100, %rd2, %rd99;
	ld.global.f32 	%f95, [%rd100];
	add.s32 	%r247, %r46, %r457;
	shl.b32 	%r248, %r247, 2;
	mov.u32 	%r249, _ZZ15flash_attentionPfS_S_S_iiiE2kj;
	add.s32 	%r250, %r249, %r248;
	st.shared.f32 	[%r250], %f95;
	add.s32 	%r251, %r246, 32;
	mul.wide.u32 	%rd101, %r251, 4;
	add.s64 	%rd102, %rd2, %rd101;
	ld.global.f32 	%f96, [%rd102];
	st.shared.f32 	[%r250+128], %f96;
	add.s32 	%r252, %r246, 64;
	mul.wide.u32 	%rd103, %r252, 4;
	add.s64 	%rd104, %rd2, %rd103;
	ld.global.f32 	%f97, [%rd104];
	st.shared.f32 	[%r250+256], %f97;
	add.s32 	%r253, %r246, 96;
	mul.wide.u32 	%rd105, %r253, 4;
	add.s64 	%rd106, %rd2, %rd105;
	ld.global.f32 	%f98, [%rd106];
	st.shared.f32 	[%r250+384], %f98;
	add.s32 	%r254, %r246, 128;
	mul.wide.u32 	%rd107, %r254, 4;
	add.s64 	%rd108, %rd2, %rd107;
	ld.global.f32 	%f99, [%rd108];
	st.shared.f32 	[%r250+512], %f99;
	add.s32 	%r255, %r246, 160;
	mul.wide.u32 	%rd109, %r255, 4;
	add.s64 	%rd110, %rd2, %rd109;
	ld.global.f32 	%f100, [%rd110];
	st.shared.f32 	[%r250+640], %f100;
	add.s32 	%r256, %r246, 192;
	mul.wide.u32 	%rd111, %r256, 4;
	add.s64 	%rd112, %rd2, %rd111;
	ld.global.f32 	%f101, [%rd112];
	st.shared.f32 	[%r250+768], %f101;
	add.s32 	%r257, %r246, 224;
	mul.wide.u32 	%rd113, %r257, 4;
	add.s64 	%rd114, %rd2, %rd113;
	ld.global.f32 	%f102, [%rd114];
	st.shared.f32 	[%r250+896], %f102;
	add.s32 	%r457, %r457, 256;
$L__BB0_51:
	setp.eq.s32 	%p25, %r54, 0;
	@%p25 bra 	$L__BB0_58;
	setp.lt.u32 	%p26, %r55, 3;
	@%p26 bra 	$L__BB0_54;
	add.s32 	%r258, %r75, %r457;
	mul.wide.u32 	%rd115, %r258, 4;
	add.s64 	%rd116, %rd2, %rd115;
	ld.global.f32 	%f103, [%rd116];
	add.s32 	%r259, %r46, %r457;
	shl.b32 	%r260, %r259, 2;
	mov.u32 	%r261, _ZZ15flash_attentionPfS_S_S_iiiE2kj;
	add.s32 	%r262, %r261, %r260;
	st.shared.f32 	[%r262], %f103;
	add.s32 	%r263, %r258, 32;
	mul.wide.u32 	%rd117, %r263, 4;
	add.s64 	%rd118, %rd2, %rd117;
	ld.global.f32 	%f104, [%rd118];
	st.shared.f32 	[%r262+128], %f104;
	add.s32 	%r264, %r258, 64;
	mul.wide.u32 	%rd119, %r264, 4;
	add.s64 	%rd120, %rd2, %rd119;
	ld.global.f32 	%f105, [%rd120];
	st.shared.f32 	[%r262+256], %f105;
	add.s32 	%r265, %r258, 96;
	mul.wide.u32 	%rd121, %r265, 4;
	add.s64 	%rd122, %rd2, %rd121;
	ld.global.f32 	%f106, [%rd122];
	st.shared.f32 	[%r262+384], %f106;
	add.s32 	%r457, %r457, 128;
$L__BB0_54:
	setp.eq.s32 	%p27, %r59, 0;
	@%p27 bra 	$L__BB0_58;
	setp.eq.s32 	%p28, %r59, 1;
	add.s32 	%r83, %r75, %r457;
	mul.wide.u32 	%rd123, %r83, 4;
	add.s64 	%rd124, %rd2, %rd123;
	ld.global.f32 	%f107, [%rd124];
	add.s32 	%r266, %r46, %r457;
	shl.b32 	%r267, %r266, 2;
	mov.u32 	%r268, _ZZ15flash_attentionPfS_S_S_iiiE2kj;
	add.s32 	%r84, %r268, %r267;
	st.shared.f32 	[%r84], %f107;
	@%p28 bra 	$L__BB0_58;
	setp.eq.s32 	%p29, %r59, 2;
	add.s32 	%r269, %r83, 32;
	mul.wide.u32 	%rd125, %r269, 4;
	add.s64 	%rd126, %rd2, %rd125;
	ld.global.f32 	%f108, [%rd126];
	st.shared.f32 	[%r84+128], %f108;
	@%p29 bra 	$L__BB0_58;
	add.s32 	%r270, %r83, 64;
	mul.wide.u32 	%rd127, %r270, 4;
	add.s64 	%rd128, %rd2, %rd127;
	ld.global.f32 	%f109, [%rd128];
	st.shared.f32 	[%r84+256], %f109;
$L__BB0_58:
	setp.lt.u32 	%p30, %r51, 480;
	mov.b32 	%r465, 0;
	@%p30 bra 	$L__BB0_61;
	mov.b32 	%r465, 0;
	mov.u32 	%r464, %r465;
$L__BB0_60:
	.pragma "nounroll";
	add.s32 	%r273, %r75, %r465;
	mul.wide.u32 	%rd129, %r273, 4;
	add.s64 	%rd130, %rd3, %rd129;
	ld.global.f32 	%f110, [%rd130];
	add.s32 	%r274, %r46, %r465;
	shl.b32 	%r275, %r274, 2;
	mov.u32 	%r276, _ZZ15flash_attentionPfS_S_S_iiiE2vj;
	add.s32 	%r277, %r276, %r275;
	st.shared.f32 	[%r277], %f110;
	add.s32 	%r278, %r273, 32;
	mul.wide.u32 	%rd131, %r278, 4;
	add.s64 	%rd132, %rd3, %rd131;
	ld.global.f32 	%f111, [%rd132];
	st.shared.f32 	[%r277+128], %f111;
	add.s32 	%r279, %r273, 64;
	mul.wide.u32 	%rd133, %r279, 4;
	add.s64 	%rd134, %rd3, %rd133;
	ld.global.f32 	%f112, [%rd134];
	st.shared.f32 	[%r277+256], %f112;
	add.s32 	%r280, %r273, 96;
	mul.wide.u32 	%rd135, %r280, 4;
	add.s64 	%rd136, %rd3, %rd135;
	ld.global.f32 	%f113, [%rd136];
	st.shared.f32 	[%r277+384], %f113;
	add.s32 	%r281, %r273, 128;
	mul.wide.u32 	%rd137, %r281, 4;
	add.s64 	%rd138, %rd3, %rd137;
	ld.global.f32 	%f114, [%rd138];
	st.shared.f32 	[%r277+512], %f114;
	add.s32 	%r282, %r273, 160;
	mul.wide.u32 	%rd139, %r282, 4;
	add.s64 	%rd140, %rd3, %rd139;
	ld.global.f32 	%f115, [%rd140];
	st.shared.f32 	[%r277+640], %f115;
	add.s32 	%r283, %r273, 192;
	mul.wide.u32 	%rd141, %r283, 4;
	add.s64 	%rd142, %rd3, %rd141;
	ld.global.f32 	%f116, [%rd142];
	st.shared.f32 	[%r277+768], %f116;
	add.s32 	%r284, %r273, 224;
	mul.wide.u32 	%rd143, %r284, 4;
	add.s64 	%rd144, %rd3, %rd143;
	ld.global.f32 	%f117, [%rd144];
	st.shared.f32 	[%r277+896], %f117;
	add.s32 	%r285, %r273, 256;
	mul.wide.u32 	%rd145, %r285, 4;
	add.s64 	%rd146, %rd3, %rd145;
	ld.global.f32 	%f118, [%rd146];
	st.shared.f32 	[%r277+1024], %f118;
	add.s32 	%r286, %r273, 288;
	mul.wide.u32 	%rd147, %r286, 4;
	add.s64 	%rd148, %rd3, %rd147;
	ld.global.f32 	%f119, [%rd148];
	st.shared.f32 	[%r277+1152], %f119;
	add.s32 	%r287, %r273, 320;
	mul.wide.u32 	%rd149, %r287, 4;
	add.s64 	%rd150, %rd3, %rd149;
	ld.global.f32 	%f120, [%rd150];
	st.shared.f32 	[%r277+1280], %f120;
	add.s32 	%r288, %r273, 352;
	mul.wide.u32 	%rd151, %r288, 4;
	add.s64 	%rd152, %rd3, %rd151;
	ld.global.f32 	%f121, [%rd152];
	st.shared.f32 	[%r277+1408], %f121;
	add.s32 	%r289, %r273, 384;
	mul.wide.u32 	%rd153, %r289, 4;
	add.s64 	%rd154, %rd3, %rd153;
	ld.global.f32 	%f122, [%rd154];
	st.shared.f32 	[%r277+1536], %f122;
	add.s32 	%r290, %r273, 416;
	mul.wide.u32 	%rd155, %r290, 4;
	add.s64 	%rd156, %rd3, %rd155;
	ld.global.f32 	%f123, [%rd156];
	st.shared.f32 	[%r277+1664], %f123;
	add.s32 	%r291, %r273, 448;
	mul.wide.u32 	%rd157, %r291, 4;
	add.s64 	%rd158, %rd3, %rd157;
	ld.global.f32 	%f124, [%rd158];
	st.shared.f32 	[%r277+1792], %f124;
	add.s32 	%r292, %r273, 480;
	mul.wide.u32 	%rd159, %r292, 4;
	add.s64 	%rd160, %rd3, %rd159;
	ld.global.f32 	%f125, [%rd160];
	st.shared.f32 	[%r277+1920], %f125;
	add.s32 	%r465, %r465, 512;
	add.s32 	%r464, %r464, 16;
	setp.ne.s32 	%p31, %r464, %r58;
	@%p31 bra 	$L__BB0_60;
$L__BB0_61:
	setp.eq.s32 	%p32, %r52, 0;
	@%p32 bra 	$L__BB0_71;
	setp.lt.u32 	%p33, %r53, 7;
	@%p33 bra 	$L__BB0_64;
	add.s32 	%r293, %r75, %r465;
	mul.wide.u32 	%rd161, %r293, 4;
	add.s64 	%rd162, %rd3, %rd161;
	ld.global.f32 	%f126, [%rd162];
	add.s32 	%r294, %r46, %r465;
	shl.b32 	%r295, %r294, 2;
	mov.u32 	%r296, _ZZ15flash_attentionPfS_S_S_iiiE2vj;
	add.s32 	%r297, %r296, %r295;
	st.shared.f32 	[%r297], %f126;
	add.s32 	%r298, %r293, 32;
	mul.wide.u32 	%rd163, %r298, 4;
	add.s64 	%rd164, %rd3, %rd163;
	ld.global.f32 	%f127, [%rd164];
	st.shared.f32 	[%r297+128], %f127;
	add.s32 	%r299, %r293, 64;
	mul.wide.u32 	%rd165, %r299, 4;
	add.s64 	%rd166, %rd3, %rd165;
	ld.global.f32 	%f128, [%rd166];
	st.shared.f32 	[%r297+256], %f128;
	add.s32 	%r300, %r293, 96;
	mul.wide.u32 	%rd167, %r300, 4;
	add.s64 	%rd168, %rd3, %rd167;
	ld.global.f32 	%f129, [%rd168];
	st.shared.f32 	[%r297+384], %f129;
	add.s32 	%r301, %r293, 128;
	mul.wide.u32 	%rd169, %r301, 4;
	add.s64 	%rd170, %rd3, %rd169;
	ld.global.f32 	%f130, [%rd170];
	st.shared.f32 	[%r297+512], %f130;
	add.s32 	%r302, %r293, 160;
	mul.wide.u32 	%rd171, %r302, 4;
	add.s64 	%rd172, %rd3, %rd171;
	ld.global.f32 	%f131, [%rd172];
	st.shared.f32 	[%r297+640], %f131;
	add.s32 	%r303, %r293, 192;
	mul.wide.u32 	%rd173, %r303, 4;
	add.s64 	%rd174, %rd3, %rd173;
	ld.global.f32 	%f132, [%rd174];
	st.shared.f32 	[%r297+768], %f132;
	add.s32 	%r304, %r293, 224;
	mul.wide.u32 	%rd175, %r304, 4;
	add.s64 	%rd176, %rd3, %rd175;
	ld.global.f32 	%f133, [%rd176];
	st.shared.f32 	[%r297+896], %f133;
	add.s32 	%r465, %r465, 256;
$L__BB0_64:
	setp.eq.s32 	%p34, %r54, 0;
	@%p34 bra 	$L__BB0_71;
	setp.lt.u32 	%p35, %r55, 3;
	@%p35 bra 	$L__BB0_67;
	add.s32 	%r305, %r75, %r465;
	mul.wide.u32 	%rd177, %r305, 4;
	add.s64 	%rd178, %rd3, %rd177;
	ld.global.f32 	%f134, [%rd178];
	add.s32 	%r306, %r46, %r465;
	shl.b32 	%r307, %r306, 2;
	mov.u32 	%r308, _ZZ15flash_attentionPfS_S_S_iiiE2vj;
	add.s32 	%r309, %r308, %r307;
	st.shared.f32 	[%r309], %f134;
	add.s32 	%r310, %r305, 32;
	mul.wide.u32 	%rd179, %r310, 4;
	add.s64 	%rd180, %rd3, %rd179;
	ld.global.f32 	%f135, [%rd180];
	st.shared.f32 	[%r309+128], %f135;
	add.s32 	%r311, %r305, 64;
	mul.wide.u32 	%rd181, %r311, 4;
	add.s64 	%rd182, %rd3, %rd181;
	ld.global.f32 	%f136, [%rd182];
	st.shared.f32 	[%r309+256], %f136;
	add.s32 	%r312, %r305, 96;
	mul.wide.u32 	%rd183, %r312, 4;
	add.s64 	%rd184, %rd3, %rd183;
	ld.global.f32 	%f137, [%rd184];
	st.shared.f32 	[%r309+384], %f137;
	add.s32 	%r465, %r465, 128;
$L__BB0_67:
	setp.eq.s32 	%p36, %r59, 0;
	@%p36 bra 	$L__BB0_71;
	setp.eq.s32 	%p37, %r59, 1;
	add.s32 	%r102, %r75, %r465;
	mul.wide.u32 	%rd185, %r102, 4;
	add.s64 	%rd186, %rd3, %rd185;
	ld.global.f32 	%f138, [%rd186];
	add.s32 	%r313, %r46, %r465;
	shl.b32 	%r314, %r313, 2;
	mov.u32 	%r315, _ZZ15flash_attentionPfS_S_S_iiiE2vj;
	add.s32 	%r103, %r315, %r314;
	st.shared.f32 	[%r103], %f138;
	@%p37 bra 	$L__BB0_71;
	setp.eq.s32 	%p38, %r59, 2;
	add.s32 	%r316, %r102, 32;
	mul.wide.u32 	%rd187, %r316, 4;
	add.s64 	%rd188, %rd3, %rd187;
	ld.global.f32 	%f139, [%rd188];
	st.shared.f32 	[%r103+128], %f139;
	@%p38 bra 	$L__BB0_71;
	add.s32 	%r317, %r102, 64;
	mul.wide.u32 	%rd189, %r317, 4;
	add.s64 	%rd190, %rd3, %rd189;
	ld.global.f32 	%f140, [%rd190];
	st.shared.f32 	[%r103+256], %f140;
$L__BB0_71:
	setp.lt.s32 	%p39, %r128, 1;
	bar.sync 	0;
	mov.f32 	%f357, 0f00000000;
	@%p39 bra 	$L__BB0_83;
	setp.lt.u32 	%p40, %r51, 7;
	mov.f32 	%f357, 0f00000000;
	mov.b32 	%r470, 0;
	@%p40 bra 	$L__BB0_75;
	mov.f32 	%f357, 0f00000000;
	mov.b32 	%r468, 0;
$L__BB0_74:
	.pragma "nounroll";
	add.s32 	%r320, %r468, %r44;
	shl.b32 	%r321, %r320, 2;
	mov.u32 	%r322, _ZZ15flash_attentionPfS_S_S_iiiE2qi;
	add.s32 	%r323, %r322, %r321;
	ld.shared.f32 	%f145, [%r323];
	add.s32 	%r324, %r468, %r47;
	shl.b32 	%r325, %r324, 2;
	mov.u32 	%r326, _ZZ15flash_attentionPfS_S_S_iiiE2kj;
	add.s32 	%r327, %r326, %r325;
	ld.shared.f32 	%f146, [%r327];
	fma.rn.f32 	%f147, %f145, %f146, %f357;
	ld.shared.f32 	%f148, [%r323+4];
	ld.shared.f32 	%f149, [%r327+4];
	fma.rn.f32 	%f150, %f148, %f149, %f147;
	ld.shared.f32 	%f151, [%r323+8];
	ld.shared.f32 	%f152, [%r327+8];
	fma.rn.f32 	%f153, %f151, %f152, %f150;
	ld.shared.f32 	%f154, [%r323+12];
	ld.shared.f32 	%f155, [%r327+12];
	fma.rn.f32 	%f156, %f154, %f155, %f153;
	ld.shared.f32 	%f157, [%r323+16];
	ld.shared.f32 	%f158, [%r327+16];
	fma.rn.f32 	%f159, %f157, %f158, %f156;
	ld.shared.f32 	%f160, [%r323+20];
	ld.shared.f32 	%f161, [%r327+20];
	fma.rn.f32 	%f162, %f160, %f161, %f159;
	ld.shared.f32 	%f163, [%r323+24];
	ld.shared.f32 	%f164, [%r327+24];
	fma.rn.f32 	%f165, %f163, %f164, %f162;
	ld.shared.f32 	%f166, [%r323+28];
	ld.shared.f32 	%f167, [%r327+28];
	fma.rn.f32 	%f357, %f166, %f167, %f165;
	add.s32 	%r468, %r468, 8;
	setp.ne.s32 	%p41, %r468, %r60;
	mov.u32 	%r470, %r60;
	@%p41 bra 	$L__BB0_74;
$L__BB0_75:
	setp.eq.s32 	%p42, %r56, 0;
	@%p42 bra 	$L__BB0_83;
	add.s32 	%r328, %r56, -1;
	setp.lt.u32 	%p43, %r328, 3;
	@%p43 bra 	$L__BB0_78;
	add.s32 	%r329, %r470, %r44;
	shl.b32 	%r330, %r329, 2;
	mov.u32 	%r331, _ZZ15flash_attentionPfS_S_S_iiiE2qi;
	add.s32 	%r332, %r331, %r330;
	ld.shared.f32 	%f169, [%r332];
	add.s32 	%r333, %r470, %r47;
	shl.b32 	%r334, %r333, 2;
	mov.u32 	%r335, _ZZ15flash_attentionPfS_S_S_iiiE2kj;
	add.s32 	%r336, %r335, %r334;
	ld.shared.f32 	%f170, [%r336];
	fma.rn.f32 	%f171, %f169, %f170, %f357;
	ld.shared.f32 	%f172, [%r332+4];
	ld.shared.f32 	%f173, [%r336+4];
	fma.rn.f32 	%f174, %f172, %f173, %f171;
	ld.shared.f32 	%f175, [%r332+8];
	ld.shared.f32 	%f176, [%r336+8];
	fma.rn.f32 	%f177, %f175, %f176, %f174;
	ld.shared.f32 	%f178, [%r332+12];
	ld.shared.f32 	%f179, [%r336+12];
	fma.rn.f32 	%f357, %f178, %f179, %f177;
	add.s32 	%r470, %r470, 4;
$L__BB0_78:
	setp.eq.s32 	%p44, %r57, 0;
	@%p44 bra 	$L__BB0_83;
	setp.eq.s32 	%p45, %r57, 1;
	@%p45 bra 	$L__BB0_81;
	add.s32 	%r337, %r470, %r44;
	shl.b32 	%r338, %r337, 2;
	mov.u32 	%r339, _ZZ15flash_attentionPfS_S_S_iiiE2qi;
	add.s32 	%r340, %r339, %r338;
	ld.shared.f32 	%f181, [%r340];
	add.s32 	%r341, %r470, %r47;
	shl.b32 	%r342, %r341, 2;
	mov.u32 	%r343, _ZZ15flash_attentionPfS_S_S_iiiE2kj;
	add.s32 	%r344, %r343, %r342;
	ld.shared.f32 	%f182, [%r344];
	fma.rn.f32 	%f183, %f181, %f182, %f357;
	ld.shared.f32 	%f184, [%r340+4];
	ld.shared.f32 	%f185, [%r344+4];
	fma.rn.f32 	%f357, %f184, %f185, %f183;
	add.s32 	%r470, %r470, 2;
$L__BB0_81:
	setp.eq.s32 	%p46, %r61, 0;
	@%p46 bra 	$L__BB0_83;
	add.s32 	%r345, %r470, %r44;
	shl.b32 	%r346, %r345, 2;
	mov.u32 	%r347, _ZZ15flash_attentionPfS_S_S_iiiE2qi;
	add.s32 	%r348, %r347, %r346;
	ld.shared.f32 	%f186, [%r348];
	add.s32 	%r349, %r470, %r47;
	shl.b32 	%r350, %r349, 2;
	mov.u32 	%r351, _ZZ15flash_attentionPfS_S_S_iiiE2kj;
	add.s32 	%r352, %r351, %r350;
	ld.shared.f32 	%f187, [%r352];
	fma.rn.f32 	%f357, %f186, %f187, %f357;
$L__BB0_83:
	setp.ne.s32 	%p47, %r42, 0;
	fma.rn.f32 	%f188, %f1, %f357, 0fC0400000;
	fma.rn.f32 	%f189, %f188, 0f3BBB989D, 0f3F000000;
	cvt.sat.f32.f32 	%f190, %f189;
	mov.f32 	%f191, 0f4B400001;
	mov.f32 	%f192, 0f437C0000;
	fma.rm.f32 	%f193, %f190, %f192, %f191;
	add.f32 	%f194, %f193, 0fCB40007F;
	neg.f32 	%f195, %f194;
	fma.rn.f32 	%f196, %f188, 0f3FB8AA3B, %f195;
	fma.rn.f32 	%f197, %f188, 0f32A57060, %f196;
	mov.b32 	%r353, %f193;
	shl.b32 	%r354, %r353, 23;
	mov.b32 	%f198, %r354;
	ex2.approx.ftz.f32 	%f199, %f197;
	mul.f32 	%f200, %f199, %f198;
	st.shared.f32 	[%r48], %f200;
	bar.sync 	0;
	@%p47 bra 	$L__BB0_85;
	shl.b32 	%r355, %r45, 7;
	mov.u32 	%r356, _ZZ15flash_attentionPfS_S_S_iiiE3pij;
	add.s32 	%r357, %r356, %r355;
	ld.shared.f32 	%f201, [%r357];
	add.f32 	%f202, %f201, 0f00000000;
	ld.shared.f32 	%f203, [%r357+4];
	add.f32 	%f204, %f202, %f203;
	ld.shared.f32 	%f205, [%r357+8];
	add.f32 	%f206, %f204, %f205;
	ld.shared.f32 	%f207, [%r357+12];
	add.f32 	%f208, %f206, %f207;
	ld.shared.f32 	%f209, [%r357+16];
	add.f32 	%f210, %f208, %f209;
	ld.shared.f32 	%f211, [%r357+20];
	add.f32 	%f212, %f210, %f211;
	ld.shared.f32 	%f213, [%r357+24];
	add.f32 	%f214, %f212, %f213;
	ld.shared.f32 	%f215, [%r357+28];
	add.f32 	%f216, %f214, %f215;
	ld.shared.f32 	%f217, [%r357+32];
	add.f32 	%f218, %f216, %f217;
	ld.shared.f32 	%f219, [%r357+36];
	add.f32 	%f220, %f218, %f219;
	ld.shared.f32 	%f221, [%r357+40];
	add.f32 	%f222, %f220, %f221;
	ld.shared.f32 	%f223, [%r357+44];
	add.f32 	%f224, %f222, %f223;
	ld.shared.f32 	%f225, [%r357+48];
	add.f32 	%f226, %f224, %f225;
	ld.shared.f32 	%f227, [%r357+52];
	add.f32 	%f228, %f226, %f227;
	ld.shared.f32 	%f229, [%r357+56];
	add.f32 	%f230, %f228, %f229;
	ld.shared.f32 	%f231, [%r357+60];
	add.f32 	%f232, %f230, %f231;
	ld.shared.f32 	%f233, [%r357+64];
	add.f32 	%f234, %f232, %f233;
	ld.shared.f32 	%f235, [%r357+68];
	add.f32 	%f236, %f234, %f235;
	ld.shared.f32 	%f237, [%r357+72];
	add.f32 	%f238, %f236, %f237;
	ld.shared.f32 	%f239, [%r357+76];
	add.f32 	%f240, %f238, %f239;
	ld.shared.f32 	%f241, [%r357+80];
	add.f32 	%f242, %f240, %f241;
	ld.shared.f32 	%f243, [%r357+84];
	add.f32 	%f244, %f242, %f243;
	ld.shared.f32 	%f245, [%r357+88];
	add.f32 	%f246, %f244, %f245;
	ld.shared.f32 	%f247, [%r357+92];
	add.f32 	%f248, %f246, %f247;
	ld.shared.f32 	%f249, [%r357+96];
	add.f32 	%f250, %f248, %f249;
	ld.shared.f32 	%f251, [%r357+100];
	add.f32 	%f252, %f250, %f251;
	ld.shared.f32 	%f253, [%r357+104];
	add.f32 	%f254, %f252, %f253;
	ld.shared.f32 	%f255, [%r357+108];
	add.f32 	%f256, %f254, %f255;
	ld.shared.f32 	%f257, [%r357+112];
	add.f32 	%f258, %f256, %f257;
	ld.shared.f32 	%f259, [%r357+116];
	add.f32 	%f260, %f258, %f259;
	ld.shared.f32 	%f261, [%r357+120];
	add.f32 	%f262, %f260, %f261;
	ld.shared.f32 	%f263, [%r357+124];
	add.f32 	%f264, %f262, %f263;
	ld.shared.f32 	%f265, [%r49];
	add.f32 	%f266, %f264, %f265;
	st.shared.f32 	[%r50], %f266;
$L__BB0_85:
	setp.lt.s32 	%p48, %r128, 1;
	bar.sync 	0;
	@%p48 bra 	$L__BB0_88;
	shl.b32 	%r359, %r42, 2;
	mov.u32 	%r360, _ZZ15flash_attentionPfS_S_S_iiiE2li;
	add.s32 	%r361, %r360, %r359;
	ld.shared.f32 	%f14, [%r361];
	mov.u32 	%r362, _ZZ15flash_attentionPfS_S_S_iiiE6li_new;
	add.s32 	%r363, %r362, %r359;
	ld.shared.f32 	%f15, [%r363];
	ld.shared.f32 	%f16, [%r62];
	ld.shared.f32 	%f17, [%r62+4];
	ld.shared.f32 	%f18, [%r62+8];
	ld.shared.f32 	%f19, [%r62+12];
	ld.shared.f32 	%f20, [%r62+16];
	ld.shared.f32 	%f21, [%r62+20];
	ld.shared.f32 	%f22, [%r62+24];
	ld.shared.f32 	%f23, [%r62+28];
	ld.shared.f32 	%f24, [%r62+32];
	ld.shared.f32 	%f25, [%r62+36];
	ld.shared.f32 	%f26, [%r62+40];
	ld.shared.f32 	%f27, [%r62+44];
	ld.shared.f32 	%f28, [%r62+48];
	ld.shared.f32 	%f29, [%r62+52];
	ld.shared.f32 	%f30, [%r62+56];
	ld.shared.f32 	%f31, [%r62+60];
	ld.shared.f32 	%f32, [%r62+64];
	ld.shared.f32 	%f33, [%r62+68];
	ld.shared.f32 	%f34, [%r62+72];
	ld.shared.f32 	%f35, [%r62+76];
	ld.shared.f32 	%f36, [%r62+80];
	ld.shared.f32 	%f37, [%r62+84];
	ld.shared.f32 	%f38, [%r62+88];
	ld.shared.f32 	%f39, [%r62+92];
	ld.shared.f32 	%f40, [%r62+96];
	ld.shared.f32 	%f41, [%r62+100];
	ld.shared.f32 	%f42, [%r62+104];
	ld.shared.f32 	%f43, [%r62+108];
	ld.shared.f32 	%f44, [%r62+112];
	ld.shared.f32 	%f45, [%r62+116];
	ld.shared.f32 	%f46, [%r62+120];
	ld.shared.f32 	%f47, [%r62+124];
	mov.b32 	%r472, 0;
$L__BB0_87:
	add.s32 	%r364, %r472, %r45;
	shl.b32 	%r365, %r364, 2;
	mov.u32 	%r366, _ZZ15flash_attentionPfS_S_S_iiiE2vj;
	add.s32 	%r367, %r366, %r365;
	ld.shared.f32 	%f267, [%r367];
	fma.rn.f32 	%f268, %f16, %f267, 0f00000000;
	shl.b32 	%r368, %r128, 2;
	add.s32 	%r369, %r367, %r368;
	ld.shared.f32 	%f269, [%r369];
	fma.rn.f32 	%f270, %f17, %f269, %f268;
	add.s32 	%r370, %r369, %r368;
	ld.shared.f32 	%f271, [%r370];
	fma.rn.f32 	%f272, %f18, %f271, %f270;
	add.s32 	%r371, %r370, %r368;
	ld.shared.f32 	%f273, [%r371];
	fma.rn.f32 	%f274, %f19, %f273, %f272;
	add.s32 	%r372, %r371, %r368;
	ld.shared.f32 	%f275, [%r372];
	fma.rn.f32 	%f276, %f20, %f275, %f274;
	add.s32 	%r373, %r372, %r368;
	ld.shared.f32 	%f277, [%r373];
	fma.rn.f32 	%f278, %f21, %f277, %f276;
	add.s32 	%r374, %r373, %r368;
	ld.shared.f32 	%f279, [%r374];
	fma.rn.f32 	%f280, %f22, %f279, %f278;
	add.s32 	%r375, %r374, %r368;
	ld.shared.f32 	%f281, [%r375];
	fma.rn.f32 	%f282, %f23, %f281, %f280;
	add.s32 	%r376, %r375, %r368;
	ld.shared.f32 	%f283, [%r376];
	fma.rn.f32 	%f284, %f24, %f283, %f282;
	add.s32 	%r377, %r376, %r368;
	ld.shared.f32 	%f285, [%r377];
	fma.rn.f32 	%f286, %f25, %f285, %f284;
	add.s32 	%r378, %r377, %r368;
	ld.shared.f32 	%f287, [%r378];
	fma.rn.f32 	%f288, %f26, %f287, %f286;
	add.s32 	%r379, %r378, %r368;
	ld.shared.f32 	%f289, [%r379];
	fma.rn.f32 	%f290, %f27, %f289, %f288;
	add.s32 	%r380, %r379, %r368;
	ld.shared.f32 	%f291, [%r380];
	fma.rn.f32 	%f292, %f28, %f291, %f290;
	add.s32 	%r381, %r380, %r368;
	ld.shared.f32 	%f293, [%r381];
	fma.rn.f32 	%f294, %f29, %f293, %f292;
	add.s32 	%r382, %r381, %r368;
	ld.shared.f32 	%f295, [%r382];
	fma.rn.f32 	%f296, %f30, %f295, %f294;
	add.s32 	%r383, %r382, %r368;
	ld.shared.f32 	%f297, [%r383];
	fma.rn.f32 	%f298, %f31, %f297, %f296;
	add.s32 	%r384, %r383, %r368;
	ld.shared.f32 	%f299, [%r384];
	fma.rn.f32 	%f300, %f32, %f299, %f298;
	add.s32 	%r385, %r384, %r368;
	ld.shared.f32 	%f301, [%r385];
	fma.rn.f32 	%f302, %f33, %f301, %f300;
	add.s32 	%r386, %r385, %r368;
	ld.shared.f32 	%f303, [%r386];
	fma.rn.f32 	%f304, %f34, %f303, %f302;
	add.s32 	%r387, %r386, %r368;
	ld.shared.f32 	%f305, [%r387];
	fma.rn.f32 	%f306, %f35, %f305, %f304;
	add.s32 	%r388, %r387, %r368;
	ld.shared.f32 	%f307, [%r388];
	fma.rn.f32 	%f308, %f36, %f307, %f306;
	add.s32 	%r389, %r388, %r368;
	ld.shared.f32 	%f309, [%r389];
	fma.rn.f32 	%f310, %f37, %f309, %f308;
	add.s32 	%r390, %r389, %r368;
	ld.shared.f32 	%f311, [%r390];
	fma.rn.f32 	%f312, %f38, %f311, %f310;
	add.s32 	%r391, %r390, %r368;
	ld.shared.f32 	%f313, [%r391];
	fma.rn.f32 	%f314, %f39, %f313, %f312;
	add.s32 	%r392, %r391, %r368;
	ld.shared.f32 	%f315, [%r392];
	fma.rn.f32 	%f316, %f40, %f315, %f314;
	add.s32 	%r393, %r392, %r368;
	ld.shared.f32 	%f317, [%r393];
	fma.rn.f32 	%f318, %f41, %f317, %f316;
	add.s32 	%r394, %r393, %r368;
	ld.shared.f32 	%f319, [%r394];
	fma.rn.f32 	%f320, %f42, %f319, %f318;
	add.s32 	%r395, %r394, %r368;
	ld.shared.f32 	%f321, [%r395];
	fma.rn.f32 	%f322, %f43, %f321, %f320;
	add.s32 	%r396, %r395, %r368;
	ld.shared.f32 	%f323, [%r396];
	fma.rn.f32 	%f324, %f44, %f323, %f322;
	add.s32 	%r397, %r396, %r368;
	ld.shared.f32 	%f325, [%r397];
	fma.rn.f32 	%f326, %f45, %f325, %f324;
	add.s32 	%r398, %r397, %r368;
	ld.shared.f32 	%f327, [%r398];
	fma.rn.f32 	%f328, %f46, %f327, %f326;
	add.s32 	%r399, %r398, %r368;
	ld.shared.f32 	%f329, [%r399];
	fma.rn.f32 	%f330, %f47, %f329, %f328;
	add.s32 	%r400, %r364, %r44;
	shl.b32 	%r401, %r400, 2;
	mov.u32 	%r402, _ZZ15flash_attentionPfS_S_S_iiiE2oi;
	add.s32 	%r403, %r402, %r401;
	ld.shared.f32 	%f331, [%r403];
	fma.rn.f32 	%f332, %f14, %f331, %f330;
	div.rn.f32 	%f333, %f332, %f15;
	st.shared.f32 	[%r403], %f333;
	add.s32 	%r472, %r472, 32;
	setp.lt.s32 	%p49, %r472, %r128;
	@%p49 bra 	$L__BB0_87;
$L__BB0_88:
	setp.ne.s32 	%p50, %r42, 0;
	@%p50 bra 	$L__BB0_90;
	ld.shared.f32 	%f334, [%r50];
	st.shared.f32 	[%r49], %f334;
$L__BB0_90:
	add.s32 	%r455, %r455, 1;
	setp.eq.s32 	%p51, %r455, %r129;
	@%p51 bra 	$L__BB0_32;
	bra.uni 	$L__BB0_29;

}


// ===== COMPILED SASS (sm_100) =====

	.target	sm_100

	.elftype	@"ET_EXEC"


//--------------------- .note.nv.tkinfo           --------------------------
	.section	.note.nv.tkinfo,"",@"SHT_NOTE"
	.sectionflags	@"SHF_NOTE_NV_TKINFO"
	.tkinfo
        /*0018*/ 	.word	0x00000002
        /*0030*/ 	.string	""
        /*0030*/ 	.string	"ptxas"
        /*0030*/ 	.string	"Cuda compilation tools, release 13.0, V13.0.88"
        /*0030*/ 	.string	"Build cuda_13.0.r13.0/compiler.36424714_0"
        /*0030*/ 	.string	"-arch sm_100 -m 64 "



//--------------------- .note.nv.cuinfo           --------------------------
	.section	.note.nv.cuinfo,"",@"SHT_NOTE"
	.sectionflags	@"SHF_NOTE_NV_CUINFO"
        /*0018*/ 	.short	0x0002
        /*001a*/ 	.short	0x0064
        /*001c*/ 	.short	0x0082
	.zero		2


//--------------------- .nv.info                  --------------------------
	.section	.nv.info,"",@"SHT_CUDA_INFO"
	.align	4


	//----- nvinfo : EIATTR_REGCOUNT
	.align		4
        /*0000*/ 	.byte	0x04, 0x2f
        /*0002*/ 	.short	(.L_1 - .L_0)
	.align		4
.L_0:
        /*0004*/ 	.word	index@(_Z15flash_attentionPfS_S_S_iii)
        /*0008*/ 	.word	0x00000038


	//----- nvinfo : EIATTR_FRAME_SIZE
	.align		4
.L_1:
        /*000c*/ 	.byte	0x04, 0x11
        /*000e*/ 	.short	(.L_3 - .L_2)
	.align		4
.L_2:
        /*0010*/ 	.word	index@($__internal_2_$__cuda_sm3x_div_rn_noftz_f32_slowpath)
        /*0014*/ 	.word	0x00000000


	//----- nvinfo : EIATTR_FRAME_SIZE
	.align		4
.L_3:
        /*0018*/ 	.byte	0x04, 0x11
        /*001a*/ 	.short	(.L_5 - .L_4)
	.align		4
.L_4:
        /*001c*/ 	.word	index@($__internal_1_$__cuda_sm20_sqrt_rn_f32_slowpath)
        /*0020*/ 	.word	0x00000000


	//----- nvinfo : EIATTR_FRAME_SIZE
	.align		4
.L_5:
        /*0024*/ 	.byte	0x04, 0x11
        /*0026*/ 	.short	(.L_7 - .L_6)
	.align		4
.L_6:
        /*0028*/ 	.word	index@($__internal_0_$__cuda_sm20_rcp_rn_f32_slowpath)
        /*002c*/ 	.word	0x00000000


	//----- nvinfo : EIATTR_FRAME_SIZE
	.align		4
.L_7:
        /*0030*/ 	.byte	0x04, 0x11
        /*0032*/ 	.short	(.L_9 - .L_8)
	.align		4
.L_8:
        /*0034*/ 	.word	index@(_Z15flash_attentionPfS_S_S_iii)
        /*0038*/ 	.word	0x00000000


	//----- nvinfo : EIATTR_MIN_STACK_SIZE
	.align		4
.L_9:
        /*003c*/ 	.byte	0x04, 0x12
        /*003e*/ 	.short	(.L_11 - .L_10)
	.align		4
.L_10:
        /*0040*/ 	.word	index@(_Z15flash_attentionPfS_S_S_iii)
        /*0044*/ 	.word	0x00000000
.L_11:


//--------------------- .nv.compat                --------------------------
	.section	.nv.compat,"",@"SHT_CUDA_COMPAT_INFO"
	.align	4
        /*0000*/ 	.byte	0x02, 0x09, 0x00, 0x00, 0x02, 0x02, 0x01, 0x00, 0x02, 0x05, 0x05, 0x00, 0x03, 0x07, 0x01, 0x01
        /*0010*/ 	.byte	0x02, 0x03, 0x00, 0x00, 0x02, 0x06, 0x01, 0x00, 0x04, 0x0b, 0x08, 0x00, 0x01, 0x00, 0x00, 0x00
        /*0020*/ 	.byte	0x00, 0x00, 0x00, 0x00


//--------------------- .nv.info._Z15flash_attentionPfS_S_S_iii --------------------------
	.section	.nv.info._Z15flash_attentionPfS_S_S_iii,"",@"SHT_CUDA_INFO"
	.sectionflags	@""
	.align	4


	//----- nvinfo : EIATTR_CUDA_API_VERSION
	.align		4
        /*0000*/ 	.byte	0x04, 0x37
        /*0002*/ 	.short	(.L_13 - .L_12)
.L_12:
        /*0004*/ 	.word	0x00000082


	//----- nvinfo : EIATTR_KPARAM_INFO
	.align		4
.L_13:
        /*0008*/ 	.byte	0x04, 0x17
        /*000a*/ 	.short	(.L_15 - .L_14)
.L_14:
        /*000c*/ 	.word	0x00000000
        /*0010*/ 	.short	0x0006
        /*0012*/ 	.short	0x0028
        /*0014*/ 	.byte	0x00, 0xf0, 0x11, 0x00


	//----- nvinfo : EIATTR_KPARAM_INFO
	.align		4
.L_15:
        /*0018*/ 	.byte	0x04, 0x17
        /*001a*/ 	.short	(.L_17 - .L_16)
.L_16:
        /*001c*/ 	.word	0x00000000
        /*0020*/ 	.short	0x0005
        /*0022*/ 	.short	0x0024
        /*0024*/ 	.byte	0x00, 0xf0, 0x11, 0x00


	//----- nvinfo : EIATTR_KPARAM_INFO
	.align		4
.L_17:
        /*0028*/ 	.byte	0x04, 0x17
        /*002a*/ 	.short	(.L_19 - .L_18)
.L_18:
        /*002c*/ 	.word	0x00000000
        /*0030*/ 	.short	0x0004
        /*0032*/ 	.short	0x0020
        /*0034*/ 	.byte	0x00, 0xf0, 0x11, 0x00


	//----- nvinfo : EIATTR_KPARAM_INFO
	.align		4
.L_19:
        /*0038*/ 	.byte	0x04, 0x17
        /*003a*/ 	.short	(.L_21 - .L_20)
.L_20:
        /*003c*/ 	.word	0x00000000
        /*0040*/ 	.short	0x0003
        /*0042*/ 	.short	0x0018
        /*0044*/ 	.byte	0x00, 0xf5, 0x21, 0x00


	//----- nvinfo : EIATTR_KPARAM_INFO
	.align		4
.L_21:
        /*0048*/ 	.byte	0x04, 0x17
        /*004a*/ 	.short	(.L_23 - .L_22)
.L_22:
        /*004c*/ 	.word	0x00000000
        /*0050*/ 	.short	0x0002
        /*0052*/ 	.short	0x0010
        /*0054*/ 	.byte	0x00, 0xf5, 0x21, 0x00


	//----- nvinfo : EIATTR_KPARAM_INFO
	.align		4
.L_23:
        /*0058*/ 	.byte	0x04, 0x17
        /*005a*/ 	.short	(.L_25 - .L_24)
.L_24:
        /*005c*/ 	.word	0x00000000
        /*0060*/ 	.short	0x0001
        /*0062*/ 	.short	0x0008
        /*0064*/ 	.byte	0x00, 0xf5, 0x21, 0x00


	//----- nvinfo : EIATTR_KPARAM_INFO
	.align		4
.L_25:
        /*0068*/ 	.byte	0x04, 0x17
        /*006a*/ 	.short	(.L_27 - .L_26)
.L_26:
        /*006c*/ 	.word	0x00000000
        /*0070*/ 	.short	0x0000
        /*0072*/ 	.short	0x0000
        /*0074*/ 	.byte	0x00, 0xf5, 0x21, 0x00


	//----- nvinfo : EIATTR_SPARSE_MMA_MASK
	.align		4
.L_27:
        /*0078*/ 	.byte	0x03, 0x50
        /*007a*/ 	.short	0x0000


	//----- nvinfo : EIATTR_MAXREG_COUNT
	.align		4
        /*007c*/ 	.byte	0x03, 0x1b
        /*007e*/ 	.short	0x00ff


	//----- nvinfo : EIATTR_NUM_BARRIERS
	.align		4
        /*0080*/ 	.byte	0x02, 0x4c
        /*0082*/ 	.byte	0x01
	.zero		1


	//----- nvinfo : EIATTR_MERCURY_ISA_VERSION
	.align		4
        /*0084*/ 	.byte	0x03, 0x5f
        /*0086*/ 	.short	0x0101


	//----- nvinfo : EIATTR_VRC_CTA_INIT_COUNT
	.align		4
        /*0088*/ 	.byte	0x02, 0x4a
	.zero		1
	.zero		1


	//----- nvinfo : EIATTR_EXIT_INSTR_OFFSETS
	.align		4
        /*008c*/ 	.byte	0x04, 0x1c
        /*008e*/ 	.short	(.L_29 - .L_28)


	//   ....[0]....
.L_28:
        /*0090*/ 	.word	0x000040a0


	//   ....[1]....
        /*0094*/ 	.word	0x00004480


	//   ....[2]....
        /*0098*/ 	.word	0x00004640


	//   ....[3]....
        /*009c*/ 	.word	0x00004780


	//   ....[4]....
        /*00a0*/ 	.word	0x00004840


	//----- nvinfo : EIATTR_CRS_STACK_SIZE
	.align		4
.L_29:
        /*00a4*/ 	.byte	0x04, 0x1e
        /*00a6*/ 	.short	(.L_31 - .L_30)
.L_30:
        /*00a8*/ 	.word	0x00000000


	//----- nvinfo : EIATTR_CBANK_PARAM_SIZE
	.align		4
.L_31:
        /*00ac*/ 	.byte	0x03, 0x19
        /*00ae*/ 	.short	0x002c


	//----- nvinfo : EIATTR_PARAM_CBANK
	.align		4
        /*00b0*/ 	.byte	0x04, 0x0a
        /*00b2*/ 	.short	(.L_33 - .L_32)
	.align		4
.L_32:
        /*00b4*/ 	.word	index@(.nv.constant0._Z15flash_attentionPfS_S_S_iii)
        /*00b8*/ 	.short	0x0380
        /*00ba*/ 	.short	0x002c


	//----- nvinfo : EIATTR_SW_WAR
	.align		4
.L_33:
        /*00bc*/ 	.byte	0x04, 0x36
        /*00be*/ 	.short	(.L_35 - .L_34)
.L_34:
        /*00c0*/ 	.word	0x00000008
.L_35:


//--------------------- .nv.callgraph             --------------------------
	.section	.nv.callgraph,"",@"SHT_CUDA_CALLGRAPH"
	.align	4
	.sectionentsize	8
	.align		4
        /*0000*/ 	.word	0x00000000
	.align		4
        /*0004*/ 	.word	0xffffffff
	.align		4
        /*0008*/ 	.word	0x00000000
	.align		4
        /*000c*/ 	.word	0xfffffffe
	.align		4
        /*0010*/ 	.word	0x00000000
	.align		4
        /*0014*/ 	.word	0xfffffffd
	.align		4
        /*0018*/ 	.word	0x00000000
	.align		4
        /*001c*/ 	.word	0xfffffffc


//--------------------- .text._Z15flash_attentionPfS_S_S_iii --------------------------
	.section	.text._Z15flash_attentionPfS_S_S_iii,"ax",@progbits
	.align	128
        .global         _Z15flash_attentionPfS_S_S_iii
        .type           _Z15flash_attentionPfS_S_S_iii,@function
        .size           _Z15flash_attentionPfS_S_S_iii,(.L_x_61 - _Z15flash_attentionPfS_S_S_iii)
        .other          _Z15flash_attentionPfS_S_S_iii,@"STO_CUDA_ENTRY STV_DEFAULT"
_Z15flash_attentionPfS_S_S_iii:
.text._Z15flash_attentionPfS_S_S_iii:
[----:B------:R-:W-:Y:S08]  /*0000*/  LDC R1, c[0x0][0x37c] ;  /* 0x0000df00ff017b82 */ /* 0x000ff00000000800 */
[----:B------:R-:W0:Y:S01]  /*0010*/  S2UR UR11, SR_CTAID.Y ;  /* 0x00000000000b79c3 */ /* 0x000e220000002600 */
[----:B------:R-:W1:Y:S01]  /*0020*/  LDCU UR17, c[0x0][0x3a0] ;  /* 0x00007400ff1177ac */ /* 0x000e620008000800 */
[----:B------:R-:W2:Y:S06]  /*0030*/  LDCU UR18, c[0x0][0x3a8] ;  /* 0x00007500ff1277ac */ /* 0x000eac0008000800 */
[----:B------:R-:W3:Y:S01]  /*0040*/  S2UR UR7, SR_CTAID.X ;  /* 0x00000000000779c3 */ /* 0x000ee20000002500 */
[----:B------:R-:W4:Y:S01]  /*0050*/  LDCU.64 UR12, c[0x0][0x358] ;  /* 0x00006b00ff0c77ac */ /* 0x000f220008000a00 */
[----:B-1----:R-:W-:-:S02]  /*0060*/  UISETP.GE.AND UP0, UPT, UR17, 0x1, UPT ;  /* 0x000000011100788c */ /* 0x002fc4000bf06270 */
[----:B0-----:R-:W-:-:S04]  /*0070*/  UIMAD UR8, UR11, UR17, URZ ;  /* 0x000000110b0872a4 */ /* 0x001fc8000f8e02ff */
[----:B--2---:R-:W-:Y:S02]  /*0080*/  UIMAD UR8, UR8, UR18, URZ ;  /* 0x00000012080872a4 */ /* 0x004fe4000f8e02ff */
[----:B---3--:R-:W-:-:S04]  /*0090*/  USHF.L.U32 UR7, UR7, 0x5, URZ ;  /* 0x0000000507077899 */ /* 0x008fc800080006ff */
[----:B------:R-:W-:Y:S01]  /*00a0*/  UIMAD UR14, UR7, UR17, UR8 ;  /* 0x00000011070e72a4 */ /* 0x000fe2000f8e0208 */
[----:B----4-:R-:W-:Y:S11]  /*00b0*/  BRA.U !UP0, `(.L_x_0) ;  /* 0x0000001108107547 */ /* 0x010ff6000b800000 */
[----:B------:R-:W0:Y:S01]  /*00c0*/  S2R R0, SR_TID.Y ;  /* 0x0000000000007919 */ /* 0x000e220000002200 */
[----:B------:R-:W-:Y:S01]  /*00d0*/  UIADD3 UR4, UPT, UPT, UR17, -0x1, URZ ;  /* 0xffffffff11047890 */ /* 0x000fe2000fffe0ff */
[----:B------:R-:W0:Y:S03]  /*00e0*/  S2R R3, SR_TID.X ;  /* 0x0000000000037919 */ /* 0x000e260000002100 */
[----:B------:R-:W-:Y:S02]  /*00f0*/  UISETP.GE.U32.AND UP1, UPT, UR4, 0x1e0, UPT ;  /* 0x000001e00400788c */ /* 0x000fe4000bf26070 */
[----:B------:R-:W-:-:S03]  /*0100*/  ULEA.HI UR6, UR4, 0x1, URZ, 0x1b ;  /* 0x0000000104067891 */ /* 0x000fc6000f8fd8ff */
[----:B------:R-:W-:Y:S01]  /*0110*/  UMOV UR4, URZ ;  /* 0x000000ff00047c82 */ /* 0x000fe20008000000 */
[----:B------:R-:W-:-:S04]  /*0120*/  ULOP3.LUT UR10, UR6, 0xf, URZ, 0xc0, !UPT ;  /* 0x0000000f060a7892 */ /* 0x000fc8000f8ec0ff */
[----:B------:R-:W-:Y:S01]  /*0130*/  UISETP.NE.AND UP0, UPT, UR10, URZ, UPT ;  /* 0x000000ff0a00728c */ /* 0x000fe2000bf05270 */
[----:B0-----:R-:W-:-:S05]  /*0140*/  IMAD R0, R0, UR17, R3 ;  /* 0x0000001100007c24 */ /* 0x001fca000f8e0203 */
[----:B------:R-:W-:Y:S01]  /*0150*/  IADD3 R34, PT, PT, R0, UR14, RZ ;  /* 0x0000000e00227c10 */ /* 0x000fe2000fffe0ff */
[----:B------:R-:W-:Y:S06]  /*0160*/  BRA.U !UP1, `(.L_x_1) ;  /* 0x0000000509387547 */ /* 0x000fec000b800000 */
[----:B------:R-:W0:Y:S01]  /*0170*/  S2UR UR9, SR_CgaCtaId ;  /* 0x00000000000979c3 */ /* 0x000e220000008800 */
[----:B------:R-:W-:Y:S01]  /*0180*/  UMOV UR4, 0x400 ;  /* 0x0000040000047882 */ /* 0x000fe20000000000 */
[----:B------:R-:W-:Y:S02]  /*0190*/  ULOP3.LUT UR15, UR6, 0xffffff0, URZ, 0xc0, !UPT ;  /* 0x0ffffff0060f7892 */ /* 0x000fe4000f8ec0ff */
[----:B------:R-:W-:Y:S01]  /*01a0*/  UIADD3 UR4, UPT, UPT, UR4, 0x4000, URZ ;  /* 0x0000400004047890 */ /* 0x000fe2000fffe0ff */
[----:B------:R-:W-:-:S03]  /*01b0*/  UMOV UR5, URZ ;  /* 0x000000ff00057c82 */ /* 0x000fc60008000000 */
[----:B0-----:R-:W-:-:S03]  /*01c0*/  ULEA UR9, UR9, UR4, 0x18 ;  /* 0x0000000409097291 */ /* 0x001fc6000f8ec0ff */
[----:B------:R-:W-:-:S09]  /*01d0*/  UMOV UR4, URZ ;  /* 0x000000ff00047c82 */ /* 0x000fd20008000000 */
.L_x_2:
[----:B0-----:R-:W0:Y:S01]  /*01e0*/  LDC.64 R2, c[0x0][0x380] ;  /* 0x0000e000ff027b82 */ /* 0x001e220000000a00 */
[----:B------:R-:W-:-:S04]  /*01f0*/  IADD3 R7, PT, PT, R34, UR4, RZ ;  /* 0x0000000422077c10 */ /* 0x000fc8000fffe0ff */
[C---:B------:R-:W-:Y:S01]  /*0200*/  IADD3 R19, PT, PT, R7.reuse, 0x20, RZ ;  /* 0x0000002007137810 */ /* 0x040fe20007ffe0ff */
[C---:B------:R-:W-:Y:S01]  /*0210*/  VIADD R21, R7.reuse, 0x40 ;  /* 0x0000004007157836 */ /* 0x040fe20000000000 */
[C---:B------:R-:W-:Y:S01]  /*0220*/  IADD3 R23, PT, PT, R7.reuse, 0x60, RZ ;  /* 0x0000006007177810 */ /* 0x040fe20007ffe0ff */
[C---:B------:R-:W-:Y:S01]  /*0230*/  VIADD R29, R7.reuse, 0xc0 ;  /* 0x000000c0071d7836 */ /* 0x040fe20000000000 */
[C---:B------:R-:W-:Y:S01]  /*0240*/  IADD3 R25, PT, PT, R7.reuse, 0x80, RZ ;  /* 0x0000008007197810 */ /* 0x040fe20007ffe0ff */
[C---:B------:R-:W-:Y:S01]  /*0250*/  VIADD R15, R7.reuse, 0x140 ;  /* 0x00000140070f7836 */ /* 0x040fe20000000000 */
[C---:B------:R-:W-:Y:S02]  /*0260*/  IADD3 R27, PT, PT, R7.reuse, 0xa0, RZ ;  /* 0x000000a0071b7810 */ /* 0x040fe40007ffe0ff */
[C---:B------:R-:W-:Y:S02]  /*0270*/  IADD3 R31, PT, PT, R7.reuse, 0xe0, RZ ;  /* 0x000000e0071f7810 */ /* 0x040fe40007ffe0ff */
[----:B------:R-:W-:-:S02]  /*0280*/  IADD3 R33, PT, PT, R7, 0x100, RZ ;  /* 0x0000010007217810 */ /* 0x000fc40007ffe0ff */
[C---:B------:R-:W-:Y:S01]  /*0290*/  IADD3 R17, PT, PT, R7.reuse, 0x120, RZ ;  /* 0x0000012007117810 */ /* 0x040fe20007ffe0ff */
[C-C-:B0-----:R-:W-:Y:S01]  /*02a0*/  IMAD.WIDE.U32 R4, R7.reuse, 0x4, R2.reuse ;  /* 0x0000000407047825 */ /* 0x141fe200078e0002 */
[C---:B------:R-:W-:Y:S02]  /*02b0*/  IADD3 R13, PT, PT, R7.reuse, 0x160, RZ ;  /* 0x00000160070d7810 */ /* 0x040fe40007ffe0ff */
[C---:B------:R-:W-:Y:S02]  /*02c0*/  IADD3 R11, PT, PT, R7.reuse, 0x180, RZ ;  /* 0x00000180070b7810 */ /* 0x040fe40007ffe0ff */
[C---:B------:R-:W-:Y:S01]  /*02d0*/  IADD3 R9, PT, PT, R7.reuse, 0x1a0, RZ ;  /* 0x000001a007097810 */ /* 0x040fe20007ffe0ff */
[----:B------:R0:W2:Y:S01]  /*02e0*/  LDG.E R4, desc[UR12][R4.64] ;  /* 0x0000000c04047981 */ /* 0x0000a2000c1e1900 */
[----:B------:R-:W-:Y:S01]  /*02f0*/  IADD3 R35, PT, PT, R7, 0x1e0, RZ ;  /* 0x000001e007237810 */ /* 0x000fe20007ffe0ff */
[----:B------:R-:W-:-:S04]  /*0300*/  IMAD.WIDE.U32 R18, R19, 0x4, R2 ;  /* 0x0000000413127825 */ /* 0x000fc800078e0002 */
[--C-:B------:R-:W-:Y:S02]  /*0310*/  IMAD.WIDE.U32 R20, R21, 0x4, R2.reuse ;  /* 0x0000000415147825 */ /* 0x100fe400078e0002 */
[----:B------:R-:W3:Y:S02]  /*0320*/  LDG.E R18, desc[UR12][R18.64] ;  /* 0x0000000c12127981 */ /* 0x000ee4000c1e1900 */
[----:B0-----:R-:W-:Y:S02]  /*0330*/  VIADD R5, R7, 0x1c0 ;  /* 0x000001c007057836 */ /* 0x001fe40000000000 */
[--C-:B------:R-:W-:Y:S01]  /*0340*/  IMAD.WIDE.U32 R22, R23, 0x4, R2.reuse ;  /* 0x0000000417167825 */ /* 0x100fe200078e0002 */
[----:B------:R-:W4:Y:S03]  /*0350*/  LDG.E R20, desc[UR12][R20.64] ;  /* 0x0000000c14147981 */ /* 0x000f26000c1e1900 */
[----:B------:R-:W-:-:S02]  /*0360*/  IMAD.WIDE.U32 R24, R25, 0x4, R2 ;  /* 0x0000000419187825 */ /* 0x000fc400078e0002 */
[----:B------:R-:W5:Y:S02]  /*0370*/  LDG.E R22, desc[UR12][R22.64] ;  /* 0x0000000c16167981 */ /* 0x000f64000c1e1900 */
[--C-:B------:R-:W-:Y:S02]  /*0380*/  IMAD.WIDE.U32 R26, R27, 0x4, R2.reuse ;  /* 0x000000041b1a7825 */ /* 0x100fe400078e0002 */
[----:B------:R-:W5:Y:S02]  /*0390*/  LDG.E R24, desc[UR12][R24.64] ;  /* 0x0000000c18187981 */ /* 0x000f64000c1e1900 */
[--C-:B------:R-:W-:Y:S02]  /*03a0*/  IMAD.WIDE.U32 R28, R29, 0x4, R2.reuse ;  /* 0x000000041d1c7825 */ /* 0x100fe400078e0002 */
[----:B------:R-:W5:Y:S02]  /*03b0*/  LDG.E R26, desc[UR12][R26.64] ;  /* 0x0000000c1a1a7981 */ /* 0x000f64000c1e1900 */
        /* <DEDUP_REMOVED lines=16> */
[----:B------:R-:W-:Y:S02]  /*04c0*/  IMAD.WIDE.U32 R2, R35, 0x4, R2 ;  /* 0x0000000423027825 */ /* 0x000fe400078e0002 */
[----:B------:R-:W5:Y:S04]  /*04d0*/  LDG.E R6, desc[UR12][R6.64] ;  /* 0x0000000c06067981 */ /* 0x000f68000c1e1900 */
[----:B------:R-:W5:Y:S01]  /*04e0*/  LDG.E R2, desc[UR12][R2.64] ;  /* 0x0000000c02027981 */ /* 0x000f62000c1e1900 */
[----:B------:R-:W-:-:S04]  /*04f0*/  IADD3 R5, PT, PT, R0, UR4, RZ ;  /* 0x0000000400057c10 */ /* 0x000fc8000fffe0ff */
[----:B------:R-:W-:Y:S01]  /*0500*/  LEA R5, R5, UR9, 0x2 ;  /* 0x0000000905057c11 */ /* 0x000fe2000f8e10ff */
[----:B------:R-:W-:-:S04]  /*0510*/  UIADD3 UR5, UPT, UPT, UR5, 0x10, URZ ;  /* 0x0000001005057890 */ /* 0x000fc8000fffe0ff */
[----:B------:R-:W-:Y:S02]  /*0520*/  UISETP.NE.AND UP2, UPT, UR5, UR15, UPT ;  /* 0x0000000f0500728c */ /* 0x000fe4000bf45270 */
[----:B------:R-:W-:Y:S01]  /*0530*/  UIADD3 UR4, UPT, UPT, UR4, 0x200, URZ ;  /* 0x0000020004047890 */ /* 0x000fe2000fffe0ff */
[----:B--2---:R0:W-:Y:S04]  /*0540*/  STS [R5], R4 ;  /* 0x0000000405007388 */ /* 0x0041e80000000800 */
[----:B---3--:R0:W-:Y:S04]  /*0550*/  STS [R5+0x80], R18 ;  /* 0x0000801205007388 */ /* 0x0081e80000000800 */
[----:B----4-:R0:W-:Y:S04]  /*0560*/  STS [R5+0x100], R20 ;  /* 0x0001001405007388 */ /* 0x0101e80000000800 */
[----:B-----5:R0:W-:Y:S04]  /*0570*/  STS [R5+0x180], R22 ;  /* 0x0001801605007388 */ /* 0x0201e80000000800 */
[----:B------:R0:W-:Y:S04]  /*0580*/  STS [R5+0x200], R24 ;  /* 0x0002001805007388 */ /* 0x0001e80000000800 */
        /* <DEDUP_REMOVED lines=10> */
[----:B------:R0:W-:Y:S01]  /*0630*/  STS [R5+0x780], R2 ;  /* 0x0007800205007388 */ /* 0x0001e20000000800 */
[----:B------:R-:W-:Y:S05]  /*0640*/  BRA.U UP2, `(.L_x_2) ;  /* 0xfffffff902e47547 */ /* 0x000fea000b83ffff */
.L_x_1:
[----:B------:R-:W-:Y:S05]  /*0650*/  BRA.U !UP0, `(.L_x_3) ;  /* 0x0000000508687547 */ /* 0x000fea000b800000 */
[----:B------:R-:W-:Y:S02]  /*0660*/  UISETP.GE.U32.AND UP2, UPT, UR10, 0x8, UPT ;  /* 0x000000080a00788c */ /* 0x000fe4000bf46070 */
[----:B------:R-:W-:-:S04]  /*0670*/  ULOP3.LUT UR15, UR6, 0x7, URZ, 0xc0, !UPT ;  /* 0x00000007060f7892 */ /* 0x000fc8000f8ec0ff */
[----:B------:R-:W-:-:S03]  /*0680*/  UISETP.NE.AND UP3, UPT, UR15, URZ, UPT ;  /* 0x000000ff0f00728c */ /* 0x000fc6000bf65270 */
[----:B------:R-:W-:Y:S08]  /*0690*/  BRA.U !UP2, `(.L_x_4) ;  /* 0x000000010aa07547 */ /* 0x000ff0000b800000 */
[----:B0-----:R-:W0:Y:S01]  /*06a0*/  LDC.64 R14, c[0x0][0x380] ;  /* 0x0000e000ff0e7b82 */ /* 0x001e220000000a00 */
[----:B------:R-:W-:-:S04]  /*06b0*/  IADD3 R5, PT, PT, R34, UR4, RZ ;  /* 0x0000000422057c10 */ /* 0x000fc8000fffe0ff */
[C---:B------:R-:W-:Y:S01]  /*06c0*/  IADD3 R9, PT, PT, R5.reuse, 0x40, RZ ;  /* 0x0000004005097810 */ /* 0x040fe20007ffe0ff */
[C---:B------:R-:W-:Y:S01]  /*06d0*/  VIADD R7, R5.reuse, 0x20 ;  /* 0x0000002005077836 */ /* 0x040fe20000000000 */
[C---:B------:R-:W-:Y:S01]  /*06e0*/  IADD3 R11, PT, PT, R5.reuse, 0x60, RZ ;  /* 0x00000060050b7810 */ /* 0x040fe20007ffe0ff */
[C---:B------:R-:W-:Y:S01]  /*06f0*/  VIADD R17, R5.reuse, 0xa0 ;  /* 0x000000a005117836 */ /* 0x040fe20000000000 */
[C---:B------:R-:W-:Y:S02]  /*0700*/  IADD3 R13, PT, PT, R5.reuse, 0x80, RZ ;  /* 0x00000080050d7810 */ /* 0x040fe40007ffe0ff */
[C---:B------:R-:W-:Y:S02]  /*0710*/  IADD3 R19, PT, PT, R5.reuse, 0xc0, RZ ;  /* 0x000000c005137810 */ /* 0x040fe40007ffe0ff */
[C---:B------:R-:W-:Y:S01]  /*0720*/  IADD3 R21, PT, PT, R5.reuse, 0xe0, RZ ;  /* 0x000000e005157810 */ /* 0x040fe20007ffe0ff */
[----:B0-----:R-:W-:-:S04]  /*0730*/  IMAD.WIDE.U32 R2, R5, 0x4, R14 ;  /* 0x0000000405027825 */ /* 0x001fc800078e000e */
[--C-:B------:R-:W-:Y:S01]  /*0740*/  IMAD.WIDE.U32 R4, R7, 0x4, R14.reuse ;  /* 0x0000000407047825 */ /* 0x100fe200078e000e */
[----:B------:R0:W2:Y:S03]  /*0750*/  LDG.E R16, desc[UR12][R2.64] ;  /* 0x0000000c02107981 */ /* 0x0000a6000c1e1900 */
[--C-:B------:R-:W-:Y:S01]  /*0760*/  IMAD.WIDE.U32 R6, R9, 0x4, R14.reuse ;  /* 0x0000000409067825 */ /* 0x100fe200078e000e */
[----:B------:R1:W3:Y:S03]  /*0770*/  LDG.E R18, desc[UR12][R4.64] ;  /* 0x0000000c04127981 */ /* 0x0002e6000c1e1900 */
[--C-:B------:R-:W-:Y:S02]  /*0780*/  IMAD.WIDE.U32 R8, R11, 0x4, R14.reuse ;  /* 0x000000040b087825 */ /* 0x100fe400078e000e */
[----:B------:R-:W4:Y:S02]  /*0790*/  LDG.E R6, desc[UR12][R6.64] ;  /* 0x0000000c06067981 */ /* 0x000f24000c1e1900 */
[----:B------:R-:W-:-:S02]  /*07a0*/  IMAD.WIDE.U32 R10, R13, 0x4, R14 ;  /* 0x000000040d0a7825 */ /* 0x000fc400078e000e */
[----:B------:R-:W5:Y:S02]  /*07b0*/  LDG.E R8, desc[UR12][R8.64] ;  /* 0x0000000c08087981 */ /* 0x000f64000c1e1900 */
[--C-:B------:R-:W-:Y:S02]  /*07c0*/  IMAD.WIDE.U32 R12, R17, 0x4, R14.reuse ;  /* 0x00000004110c7825 */ /* 0x100fe400078e000e */
[----:B------:R-:W5:Y:S02]  /*07d0*/  LDG.E R10, desc[UR12][R10.64] ;  /* 0x0000000c0a0a7981 */ /* 0x000f64000c1e1900 */
[--C-:B0-----:R-:W-:Y:S02]  /*07e0*/  IMAD.WIDE.U32 R2, R19, 0x4, R14.reuse ;  /* 0x0000000413027825 */ /* 0x101fe400078e000e */
[----:B------:R-:W5:Y:S02]  /*07f0*/  LDG.E R12, desc[UR12][R12.64] ;  /* 0x0000000c0c0c7981 */ /* 0x000f64000c1e1900 */
[----:B------:R-:W-:-:S02]  /*0800*/  IMAD.WIDE.U32 R14, R21, 0x4, R14 ;  /* 0x00000004150e7825 */ /* 0x000fc400078e000e */
[----:B------:R-:W5:Y:S04]  /*0810*/  LDG.E R2, desc[UR12][R2.64] ;  /* 0x0000000c02027981 */ /* 0x000f68000c1e1900 */
[----:B------:R-:W5:Y:S01]  /*0820*/  LDG.E R14, desc[UR12][R14.64] ;  /* 0x0000000c0e0e7981 */ /* 0x000f62000c1e1900 */
[----:B------:R-:W0:Y:S01]  /*0830*/  S2UR UR9, SR_CgaCtaId ;  /* 0x00000000000979c3 */ /* 0x000e220000008800 */
[----:B------:R-:W-:Y:S02]  /*0840*/  UMOV UR5, 0x400 ;  /* 0x0000040000057882 */ /* 0x000fe40000000000 */
[----:B------:R-:W-:Y:S01]  /*0850*/  UIADD3 UR5, UPT, UPT, UR5, 0x4000, URZ ;  /* 0x0000400005057890 */ /* 0x000fe2000fffe0ff */
[----:B-1----:R-:W-:-:S03]  /*0860*/  IADD3 R4, PT, PT, R0, UR4, RZ ;  /* 0x0000000400047c10 */ /* 0x002fc6000fffe0ff */
[----:B0-----:R-:W-:-:S06]  /*0870*/  ULEA UR5, UR9, UR5, 0x18 ;  /* 0x0000000509057291 */ /* 0x001fcc000f8ec0ff */
[----:B------:R-:W-:Y:S01]  /*0880*/  LEA R5, R4, UR5, 0x2 ;  /* 0x0000000504057c11 */ /* 0x000fe2000f8e10ff */
[----:B------:R-:W-:-:S04]  /*0890*/  UIADD3 UR4, UPT, UPT, UR4, 0x100, URZ ;  /* 0x0000010004047890 */ /* 0x000fc8000fffe0ff */
[----:B--2---:R1:W-:Y:S04]  /*08a0*/  STS [R5], R16 ;  /* 0x0000001005007388 */ /* 0x0043e80000000800 */
[----:B---3--:R1:W-:Y:S04]  /*08b0*/  STS [R5+0x80], R18 ;  /* 0x0000801205007388 */ /* 0x0083e80000000800 */
[----:B----4-:R1:W-:Y:S04]  /*08c0*/  STS [R5+0x100], R6 ;  /* 0x0001000605007388 */ /* 0x0103e80000000800 */
[----:B-----5:R1:W-:Y:S04]  /*08d0*/  STS [R5+0x180], R8 ;  /* 0x0001800805007388 */ /* 0x0203e80000000800 */
[----:B------:R1:W-:Y:S04]  /*08e0*/  STS [R5+0x200], R10 ;  /* 0x0002000a05007388 */ /* 0x0003e80000000800 */
[----:B------:R1:W-:Y:S04]  /*08f0*/  STS [R5+0x280], R12 ;  /* 0x0002800c05007388 */ /* 0x0003e80000000800 */
[----:B------:R1:W-:Y:S04]  /*0900*/  STS [R5+0x300], R2 ;  /* 0x0003000205007388 */ /* 0x0003e80000000800 */
[----:B------:R1:W-:Y:S02]  /*0910*/  STS [R5+0x380], R14 ;  /* 0x0003800e05007388 */ /* 0x0003e40000000800 */
.L_x_4:
[----:B------:R-:W-:Y:S05]  /*0920*/  BRA.U !UP3, `(.L_x_3) ;  /* 0x000000010bb47547 */ /* 0x000fea000b800000 */
[----:B------:R-:W-:Y:S02]  /*0930*/  UISETP.GE.U32.AND UP2, UPT, UR15, 0x4, UPT ;  /* 0x000000040f00788c */ /* 0x000fe4000bf46070 */
[----:B------:R-:W-:-:S04]  /*0940*/  ULOP3.LUT UR16, UR6, 0x3, URZ, 0xc0, !UPT ;  /* 0x0000000306107892 */ /* 0x000fc8000f8ec0ff */
[----:B------:R-:W-:-:S03]  /*0950*/  UISETP.NE.AND UP3, UPT, UR16, URZ, UPT ;  /* 0x000000ff1000728c */ /* 0x000fc6000bf65270 */
[----:B------:R-:W-:Y:S08]  /*0960*/  BRA.U !UP2, `(.L_x_5) ;  /* 0x000000010a607547 */ /* 0x000ff0000b800000 */
[----:B01----:R-:W0:Y:S01]  /*0970*/  LDC.64 R2, c[0x0][0x380] ;  /* 0x0000e000ff027b82 */ /* 0x003e220000000a00 */
[----:B------:R-:W-:-:S05]  /*0980*/  VIADD R5, R34, UR4 ;  /* 0x0000000422057c36 */ /* 0x000fca0008000000 */
[C---:B------:R-:W-:Y:S02]  /*0990*/  IADD3 R7, PT, PT, R5.reuse, 0x20, RZ ;  /* 0x0000002005077810 */ /* 0x040fe40007ffe0ff */
[C---:B------:R-:W-:Y:S02]  /*09a0*/  IADD3 R9, PT, PT, R5.reuse, 0x40, RZ ;  /* 0x0000004005097810 */ /* 0x040fe40007ffe0ff */
[C---:B------:R-:W-:Y:S01]  /*09b0*/  IADD3 R11, PT, PT, R5.reuse, 0x60, RZ ;  /* 0x00000060050b7810 */ /* 0x040fe20007ffe0ff */
[----:B0-----:R-:W-:-:S04]  /*09c0*/  IMAD.WIDE.U32 R4, R5, 0x4, R2 ;  /* 0x0000000405047825 */ /* 0x001fc800078e0002 */
[--C-:B------:R-:W-:Y:S02]  /*09d0*/  IMAD.WIDE.U32 R6, R7, 0x4, R2.reuse ;  /* 0x0000000407067825 */ /* 0x100fe400078e0002 */
[----:B------:R-:W2:Y:S02]  /*09e0*/  LDG.E R4, desc[UR12][R4.64] ;  /* 0x0000000c04047981 */ /* 0x000ea4000c1e1900 */
[--C-:B------:R-:W-:Y:S02]  /*09f0*/  IMAD.WIDE.U32 R8, R9, 0x4, R2.reuse ;  /* 0x0000000409087825 */ /* 0x100fe400078e0002 */
[----:B------:R-:W3:Y:S02]  /*0a00*/  LDG.E R6, desc[UR12][R6.64] ;  /* 0x0000000c06067981 */ /* 0x000ee4000c1e1900 */
[----:B------:R-:W-:Y:S02]  /*0a10*/  IMAD.WIDE.U32 R2, R11, 0x4, R2 ;  /* 0x000000040b027825 */ /* 0x000fe400078e0002 */
[----:B------:R-:W4:Y:S04]  /*0a20*/  LDG.E R8, desc[UR12][R8.64] ;  /* 0x0000000c08087981 */ /* 0x000f28000c1e1900 */
[----:B------:R-:W5:Y:S01]  /*0a30*/  LDG.E R2, desc[UR12][R2.64] ;  /* 0x0000000c02027981 */ /* 0x000f62000c1e1900 */
[----:B------:R-:W0:Y:S01]  /*0a40*/  S2UR UR9, SR_CgaCtaId ;  /* 0x00000000000979c3 */ /* 0x000e220000008800 */
[----:B------:R-:W-:-:S02]  /*0a50*/  UMOV UR5, 0x400 ;  /* 0x0000040000057882 */ /* 0x000fc40000000000 */
[----:B------:R-:W-:Y:S01]  /*0a60*/  UIADD3 UR5, UPT, UPT, UR5, 0x4000, URZ ;  /* 0x0000400005057890 */ /* 0x000fe2000fffe0ff */
[----:B------:R-:W-:-:S03]  /*0a70*/  VIADD R10, R0, UR4 ;  /* 0x00000004000a7c36 */ /* 0x000fc60008000000 */
[----:B0-----:R-:W-:-:S06]  /*0a80*/  ULEA UR5, UR9, UR5, 0x18 ;  /* 0x0000000509057291 */ /* 0x001fcc000f8ec0ff */
[----:B------:R-:W-:Y:S01]  /*0a90*/  LEA R11, R10, UR5, 0x2 ;  /* 0x000000050a0b7c11 */ /* 0x000fe2000f8e10ff */
[----:B------:R-:W-:-:S04]  /*0aa0*/  UIADD3 UR4, UPT, UPT, UR4, 0x80, URZ ;  /* 0x0000008004047890 */ /* 0x000fc8000fffe0ff */
[----:B--2---:R2:W-:Y:S04]  /*0ab0*/  STS [R11], R4 ;  /* 0x000000040b007388 */ /* 0x0045e80000000800 */
[----:B---3--:R2:W-:Y:S04]  /*0ac0*/  STS [R11+0x80], R6 ;  /* 0x000080060b007388 */ /* 0x0085e80000000800 */
[----:B----4-:R2:W-:Y:S04]  /*0ad0*/  STS [R11+0x100], R8 ;  /* 0x000100080b007388 */ /* 0x0105e80000000800 */
[----:B-----5:R2:W-:Y:S02]  /*0ae0*/  STS [R11+0x180], R2 ;  /* 0x000180020b007388 */ /* 0x0205e40000000800 */
.L_x_5:
[----:B------:R-:W-:Y:S05]  /*0af0*/  BRA.U !UP3, `(.L_x_3) ;  /* 0x000000010b407547 */ /* 0x000fea000b800000 */
[----:B------:R-:W3:Y:S01]  /*0b00*/  S2UR UR9, SR_CgaCtaId ;  /* 0x00000000000979c3 */ /* 0x000ee20000008800 */
[----:B------:R-:W-:Y:S02]  /*0b10*/  UMOV UR5, 0x400 ;  /* 0x0000040000057882 */ /* 0x000fe40000000000 */
[----:B------:R-:W-:-:S05]  /*0b20*/  UIADD3 UR5, UPT, UPT, UR5, 0x4000, URZ ;  /* 0x0000400005057890 */ /* 0x000fca000fffe0ff */
[----:B012---:R-:W0:Y:S01]  /*0b30*/  LDC.64 R2, c[0x0][0x380] ;  /* 0x0000e000ff027b82 */ /* 0x007e220000000a00 */
[----:B---3--:R-:W-:-:S03]  /*0b40*/  ULEA UR9, UR9, UR5, 0x18 ;  /* 0x0000000509097291 */ /* 0x008fc6000f8ec0ff */
[----:B------:R-:W-:-:S09]  /*0b50*/  UMOV UR5, URZ ;  /* 0x000000ff00057c82 */ /* 0x000fd20008000000 */
.L_x_6:
[----:B------:R-:W-:-:S05]  /*0b60*/  IADD3 R5, PT, PT, R34, UR4, RZ ;  /* 0x0000000422057c10 */ /* 0x000fca000fffe0ff */
[----:B0--3--:R-:W-:-:S06]  /*0b70*/  IMAD.WIDE.U32 R4, R5, 0x4, R2 ;  /* 0x0000000405047825 */ /* 0x009fcc00078e0002 */
[----:B------:R-:W2:Y:S01]  /*0b80*/  LDG.E R4, desc[UR12][R4.64] ;  /* 0x0000000c04047981 */ /* 0x000ea2000c1e1900 */
[----:B------:R-:W-:Y:S01]  /*0b90*/  IADD3 R6, PT, PT, R0, UR4, RZ ;  /* 0x0000000400067c10 */ /* 0x000fe2000fffe0ff */
[----:B------:R-:W-:Y:S02]  /*0ba0*/  UIADD3 UR5, UPT, UPT, UR5, 0x1, URZ ;  /* 0x0000000105057890 */ /* 0x000fe4000fffe0ff */
[----:B------:R-:W-:Y:S01]  /*0bb0*/  UIADD3 UR4, UPT, UPT, UR4, 0x20, URZ ;  /* 0x0000002004047890 */ /* 0x000fe2000fffe0ff */
[----:B------:R-:W-:Y:S01]  /*0bc0*/  LEA R7, R6, UR9, 0x2 ;  /* 0x0000000906077c11 */ /* 0x000fe2000f8e10ff */
[----:B------:R-:W-:-:S04]  /*0bd0*/  UISETP.NE.AND UP2, UPT, UR5, UR16, UPT ;  /* 0x000000100500728c */ /* 0x000fc8000bf45270 */
[----:B--2---:R3:W-:Y:S05]  /*0be0*/  STS [R7], R4 ;  /* 0x0000000407007388 */ /* 0x0047ea0000000800 */
[----:B------:R-:W-:Y:S05]  /*0bf0*/  BRA.U UP2, `(.L_x_6) ;  /* 0xfffffffd02d87547 */ /* 0x000fea000b83ffff */
.L_x_3:
[----:B------:R-:W-:Y:S01]  /*0c00*/  UMOV UR4, URZ ;  /* 0x000000ff00047c82 */ /* 0x000fe20008000000 */
[----:B------:R-:W-:Y:S05]  /*0c10*/  BRA.U !UP1, `(.L_x_7) ;  /* 0x0000000109747547 */ /* 0x000fea000b800000 */
[----:B------:R-:W4:Y:S01]  /*0c20*/  S2UR UR9, SR_CgaCtaId ;  /* 0x00000000000979c3 */ /* 0x000f220000008800 */
[----:B------:R-:W-:Y:S01]  /*0c30*/  UMOV UR4, 0x400 ;  /* 0x0000040000047882 */ /* 0x000fe20000000000 */
[----:B------:R-:W-:Y:S02]  /*0c40*/  ULOP3.LUT UR15, UR6, 0xffffff0, URZ, 0xc0, !UPT ;  /* 0x0ffffff0060f7892 */ /* 0x000fe4000f8ec0ff */
[----:B------:R-:W-:Y:S01]  /*0c50*/  UIADD3 UR4, UPT, UPT, UR4, 0x6000, URZ ;  /* 0x0000600004047890 */ /* 0x000fe2000fffe0ff */
[----:B------:R-:W-:-:S03]  /*0c60*/  UMOV UR5, URZ ;  /* 0x000000ff00057c82 */ /* 0x000fc60008000000 */
[----:B----4-:R-:W-:-:S03]  /*0c70*/  ULEA UR9, UR9, UR4, 0x18 ;  /* 0x0000000409097291 */ /* 0x010fc6000f8ec0ff */
[----:B------:R-:W-:-:S09]  /*0c80*/  UMOV UR4, URZ ;  /* 0x000000ff00047c82 */ /* 0x000fd20008000000 */
.L_x_8:
[----:B012-4-:R-:W-:Y:S01]  /*0c90*/  IADD3 R2, PT, PT, R0, UR4, RZ ;  /* 0x0000000400027c10 */ /* 0x017fe2000fffe0ff */
[----:B------:R-:W-:Y:S02]  /*0ca0*/  UIADD3 UR5, UPT, UPT, UR5, 0x10, URZ ;  /* 0x0000001005057890 */ /* 0x000fe4000fffe0ff */
[----:B------:R-:W-:Y:S01]  /*0cb0*/  UIADD3 UR4, UPT, UPT, UR4, 0x200, URZ ;  /* 0x0000020004047890 */ /* 0x000fe2000fffe0ff */
[----:B------:R-:W-:Y:S01]  /*0cc0*/  LEA R2, R2, UR9, 0x2 ;  /* 0x0000000902027c11 */ /* 0x000fe2000f8e10ff */
[----:B------:R-:W-:-:S04]  /*0cd0*/  UISETP.NE.AND UP1, UPT, UR5, UR15, UPT ;  /* 0x0000000f0500728c */ /* 0x000fc8000bf25270 */
[----:B------:R4:W-:Y:S04]  /*0ce0*/  STS [R2], RZ ;  /* 0x000000ff02007388 */ /* 0x0009e80000000800 */
[----:B------:R4:W-:Y:S04]  /*0cf0*/  STS [R2+0x80], RZ ;  /* 0x000080ff02007388 */ /* 0x0009e80000000800 */
        /* <DEDUP_REMOVED lines=13> */
[----:B------:R4:W-:Y:S01]  /*0dd0*/  STS [R2+0x780], RZ ;  /* 0x000780ff02007388 */ /* 0x0009e20000000800 */
[----:B------:R-:W-:Y:S05]  /*0de0*/  BRA.U UP1, `(.L_x_8) ;  /* 0xfffffffd01a87547 */ /* 0x000fea000b83ffff */
.L_x_7:
[----:B------:R-:W-:Y:S05]  /*0df0*/  BRA.U !UP0, `(.L_x_0) ;  /* 0x0000000108c07547 */ /* 0x000fea000b800000 */
[----:B------:R-:W-:Y:S02]  /*0e00*/  UISETP.GE.U32.AND UP0, UPT, UR10, 0x8, UPT ;  /* 0x000000080a00788c */ /* 0x000fe4000bf06070 */
[----:B------:R-:W-:-:S04]  /*0e10*/  ULOP3.LUT UR15, UR6, 0x7, URZ, 0xc0, !UPT ;  /* 0x00000007060f7892 */ /* 0x000fc8000f8ec0ff */
[----:B------:R-:W-:-:S03]  /*0e20*/  UISETP.NE.AND UP1, UPT, UR15, URZ, UPT ;  /* 0x000000ff0f00728c */ /* 0x000fc6000bf25270 */
[----:B------:R-:W-:Y:S08]  /*0e30*/  BRA.U !UP0, `(.L_x_9) ;  /* 0x00000001083c7547 */ /* 0x000ff0000b800000 */
[----:B------:R-:W5:Y:S01]  /*0e40*/  S2UR UR9, SR_CgaCtaId ;  /* 0x00000000000979c3 */ /* 0x000f620000008800 */
[----:B------:R-:W-:Y:S01]  /*0e50*/  UMOV UR5, 0x400 ;  /* 0x0000040000057882 */ /* 0x000fe20000000000 */
[----:B012-4-:R-:W-:Y:S01]  /*0e60*/  VIADD R2, R0, UR4 ;  /* 0x0000000400027c36 */ /* 0x017fe20008000000 */
[----:B------:R-:W-:Y:S02]  /*0e70*/  UIADD3 UR5, UPT, UPT, UR5, 0x6000, URZ ;  /* 0x0000600005057890 */ /* 0x000fe4000fffe0ff */
[----:B------:R-:W-:Y:S02]  /*0e80*/  UIADD3 UR4, UPT, UPT, UR4, 0x100, URZ ;  /* 0x0000010004047890 */ /* 0x000fe4000fffe0ff */
[----:B-----5:R-:W-:-:S06]  /*0e90*/  ULEA UR5, UR9, UR5, 0x18 ;  /* 0x0000000509057291 */ /* 0x020fcc000f8ec0ff */
[----:B------:R-:W-:-:S05]  /*0ea0*/  LEA R2, R2, UR5, 0x2 ;  /* 0x0000000502027c11 */ /* 0x000fca000f8e10ff */
[----:B------:R0:W-:Y:S04]  /*0eb0*/  STS [R2], RZ ;  /* 0x000000ff02007388 */ /* 0x0001e80000000800 */
[----:B------:R0:W-:Y:S04]  /*0ec0*/  STS [R2+0x80], RZ ;  /* 0x000080ff02007388 */ /* 0x0001e80000000800 */
[----:B------:R0:W-:Y:S04]  /*0ed0*/  STS [R2+0x100], RZ ;  /* 0x000100ff02007388 */ /* 0x0001e80000000800 */
[----:B------:R0:W-:Y:S04]  /*0ee0*/  STS [R2+0x180], RZ ;  /* 0x000180ff02007388 */ /* 0x0001e80000000800 */
[----:B------:R0:W-:Y:S04]  /*0ef0*/  STS [R2+0x200], RZ ;  /* 0x000200ff02007388 */ /* 0x0001e80000000800 */
[----:B------:R0:W-:Y:S04]  /*0f00*/  STS [R2+0x280], RZ ;  /* 0x000280ff02007388 */ /* 0x0001e80000000800 */
[----:B------:R0:W-:Y:S04]  /*0f10*/  STS [R2+0x300], RZ ;  /* 0x000300ff02007388 */ /* 0x0001e80000000800 */
[----:B------:R0:W-:Y:S02]  /*0f20*/  STS [R2+0x380], RZ ;  /* 0x000380ff02007388 */ /* 0x0001e40000000800 */
.L_x_9:
[----:B------:R-:W-:Y:S05]  /*0f30*/  BRA.U !UP1, `(.L_x_0) ;  /* 0x0000000109707547 */ /* 0x000fea000b800000 */
[----:B------:R-:W-:Y:S02]  /*0f40*/  UISETP.GE.U32.AND UP0, UPT, UR15, 0x4, UPT ;  /* 0x000000040f00788c */ /* 0x000fe4000bf06070 */
[----:B------:R-:W-:-:S04]  /*0f50*/  ULOP3.LUT UR6, UR6, 0x3, URZ, 0xc0, !UPT ;  /* 0x0000000306067892 */ /* 0x000fc8000f8ec0ff */
[----:B------:R-:W-:-:S03]  /*0f60*/  UISETP.NE.AND UP1, UPT, UR6, URZ, UPT ;  /* 0x000000ff0600728c */ /* 0x000fc6000bf25270 */
[----:B------:R-:W-:Y:S08]  /*0f70*/  BRA.U !UP0, `(.L_x_10) ;  /* 0x00000001082c7547 */ /* 0x000ff0000b800000 */
[----:B------:R-:W5:Y:S01]  /*0f80*/  S2UR UR9, SR_CgaCtaId ;  /* 0x00000000000979c3 */ /* 0x000f620000008800 */
[----:B------:R-:W-:Y:S01]  /*0f90*/  UMOV UR5, 0x400 ;  /* 0x0000040000057882 */ /* 0x000fe20000000000 */
[----:B012-4-:R-:W-:Y:S01]  /*0fa0*/  IADD3 R2, PT, PT, R0, UR4, RZ ;  /* 0x0000000400027c10 */ /* 0x017fe2000fffe0ff */
[----:B------:R-:W-:Y:S02]  /*0fb0*/  UIADD3 UR5, UPT, UPT, UR5, 0x6000, URZ ;  /* 0x0000600005057890 */ /* 0x000fe4000fffe0ff */
[----:B------:R-:W-:Y:S02]  /*0fc0*/  UIADD3 UR4, UPT, UPT, UR4, 0x80, URZ ;  /* 0x0000008004047890 */ /* 0x000fe4000fffe0ff */
[----:B-----5:R-:W-:-:S06]  /*0fd0*/  ULEA UR5, UR9, UR5, 0x18 ;  /* 0x0000000509057291 */ /* 0x020fcc000f8ec0ff */
[----:B------:R-:W-:-:S05]  /*0fe0*/  LEA R2, R2, UR5, 0x2 ;  /* 0x0000000502027c11 */ /* 0x000fca000f8e10ff */
[----:B------:R0:W-:Y:S04]  /*0ff0*/  STS [R2], RZ ;  /* 0x000000ff02007388 */ /* 0x0001e80000000800 */
[----:B------:R0:W-:Y:S04]  /*1000*/  STS [R2+0x80], RZ ;  /* 0x000080ff02007388 */ /* 0x0001e80000000800 */
[----:B------:R0:W-:Y:S04]  /*1010*/  STS [R2+0x100], RZ ;  /* 0x000100ff02007388 */ /* 0x0001e80000000800 */
[----:B------:R0:W-:Y:S02]  /*1020*/  STS [R2+0x180], RZ ;  /* 0x000180ff02007388 */ /* 0x0001e40000000800 */
.L_x_10:
[----:B------:R-:W-:Y:S05]  /*1030*/  BRA.U !UP1, `(.L_x_0) ;  /* 0x0000000109307547 */ /* 0x000fea000b800000 */
[----:B------:R-:W5:Y:S01]  /*1040*/  S2UR UR9, SR_CgaCtaId ;  /* 0x00000000000979c3 */ /* 0x000f620000008800 */
[----:B------:R-:W-:Y:S02]  /*1050*/  UMOV UR5, 0x400 ;  /* 0x0000040000057882 */ /* 0x000fe40000000000 */
[----:B------:R-:W-:-:S04]  /*1060*/  UIADD3 UR5, UPT, UPT, UR5, 0x6000, URZ ;  /* 0x0000600005057890 */ /* 0x000fc8000fffe0ff */
[----:B-----5:R-:W-:-:S03]  /*1070*/  ULEA UR9, UR9, UR5, 0x18 ;  /* 0x0000000509097291 */ /* 0x020fc6000f8ec0ff */
[----:B------:R-:W-:-:S09]  /*1080*/  UMOV UR5, URZ ;  /* 0x000000ff00057c82 */ /* 0x000fd20008000000 */
.L_x_11:
[----:B012-4-:R-:W-:Y:S01]  /*1090*/  IADD3 R2, PT, PT, R0, UR4, RZ ;  /* 0x0000000400027c10 */ /* 0x017fe2000fffe0ff */
[----:B------:R-:W-:Y:S02]  /*10a0*/  UIADD3 UR5, UPT, UPT, UR5, 0x1, URZ ;  /* 0x0000000105057890 */ /* 0x000fe4000fffe0ff */
[----:B------:R-:W-:Y:S01]  /*10b0*/  UIADD3 UR4, UPT, UPT, UR4, 0x20, URZ ;  /* 0x0000002004047890 */ /* 0x000fe2000fffe0ff */
[----:B------:R-:W-:Y:S01]  /*10c0*/  LEA R2, R2, UR9, 0x2 ;  /* 0x0000000902027c11 */ /* 0x000fe2000f8e10ff */
[----:B------:R-:W-:-:S04]  /*10d0*/  UISETP.NE.AND UP0, UPT, UR5, UR6, UPT ;  /* 0x000000060500728c */ /* 0x000fc8000bf05270 */
[----:B------:R0:W-:Y:S05]  /*10e0*/  STS [R2], RZ ;  /* 0x000000ff02007388 */ /* 0x0001ea0000000800 */
[----:B------:R-:W-:Y:S05]  /*10f0*/  BRA.U UP0, `(.L_x_11) ;  /* 0xfffffffd00e47547 */ /* 0x000fea000b83ffff */
.L_x_0:
[----:B012-4-:R-:W0:Y:S01]  /*1100*/  S2R R2, SR_TID.Y ;  /* 0x0000000000027919 */ /* 0x017e220000002200 */
[----:B------:R-:W1:Y:S02]  /*1110*/  LDCU UR4, c[0x0][0x3a4] ;  /* 0x00007480ff0477ac */ /* 0x000e640008000800 */
[----:B-1----:R-:W-:Y:S01]  /*1120*/  UISETP.GE.AND UP0, UPT, UR4, 0x1, UPT ;  /* 0x000000010400788c */ /* 0x002fe2000bf06270 */
[----:B0-----:R-:W-:-:S13]  /*1130*/  ISETP.NE.AND P0, PT, R2, RZ, PT ;  /* 0x000000ff0200720c */ /* 0x001fda0003f05270 */
[----:B------:R-:W0:Y:S01]  /*1140*/  @!P0 S2R R5, SR_CgaCtaId ;  /* 0x0000000000058919 */ /* 0x000e220000008800 */
[----:B------:R-:W-:Y:S01]  /*1150*/  @!P0 MOV R0, 0x400 ;  /* 0x0000040000008802 */ /* 0x000fe20000000f00 */
[----:B------:R-:W1:Y:S03]  /*1160*/  @!P0 S2R R3, SR_TID.X ;  /* 0x0000000000038919 */ /* 0x000e660000002100 */
[----:B------:R-:W-:-:S04]  /*1170*/  @!P0 IADD3 R0, PT, PT, R0, 0x8000, RZ ;  /* 0x0000800000008810 */ /* 0x000fc80007ffe0ff */
[----:B0-----:R-:W-:-:S05]  /*1180*/  @!P0 LEA R0, R5, R0, 0x18 ;  /* 0x0000000005008211 */ /* 0x001fca00078ec0ff */
[----:B-1----:R-:W-:-:S05]  /*1190*/  @!P0 IMAD R0, R3, 0x4, R0 ;  /* 0x0000000403008824 */ /* 0x002fca00078e0200 */
[----:B------:R0:W-:Y:S01]  /*11a0*/  @!P0 STS [R0], RZ ;  /* 0x000000ff00008388 */ /* 0x0001e20000000800 */
[----:B------:R-:W-:Y:S05]  /*11b0*/  BRA.U !UP0, `(.L_x_12) ;  /* 0x0000002d08b07547 */ /* 0x000fea000b800000 */
[----:B0-----:R-:W-:Y:S01]  /*11c0*/  I2FP.F32.S32 R0, UR17 ;  /* 0x0000001100007c45 */ /* 0x001fe20008201400 */
[----:B------:R-:W0:Y:S01]  /*11d0*/  S2R R37, SR_TID.X ;  /* 0x0000000000257919 */ /* 0x000e220000002100 */
[----:B------:R-:W-:Y:S02]  /*11e0*/  MOV R5, UR18 ;  /* 0x0000001200057c02 */ /* 0x000fe40008000f00 */
[----:B---3--:R-:W-:Y:S01]  /*11f0*/  IADD3 R4, PT, PT, R0, -0xd000000, RZ ;  /* 0xf300000000047810 */ /* 0x008fe20007ffe0ff */
[----:B------:R1:W2:Y:S02]  /*1200*/  MUFU.RSQ R3, R0 ;  /* 0x0000000000037308 */ /* 0x0002a40000001400 */
[----:B------:R-:W-:Y:S01]  /*1210*/  IMAD R36, R5, UR11, R2 ;  /* 0x0000000b05247c24 */ /* 0x000fe2000f8e0202 */
[----:B------:R-:W-:-:S13]  /*1220*/  ISETP.GT.U32.AND P0, PT, R4, 0x727fffff, PT ;  /* 0x727fffff0400780c */ /* 0x000fda0003f04070 */
[----:B-1----:R-:W-:Y:S05]  /*1230*/  @!P0 BRA `(.L_x_13) ;  /* 0x0000000000108947 */ /* 0x002fea0003800000 */
[----:B------:R-:W-:-:S07]  /*1240*/  MOV R6, 0x1260 ;  /* 0x0000126000067802 */ /* 0x000fce0000000f00 */
[----:B0-2---:R-:W-:Y:S05]  /*1250*/  CALL.REL.NOINC `($__internal_1_$__cuda_sm20_sqrt_rn_f32_slowpath) ;  /* 0x00000038004c7944 */ /* 0x005fea0003c00000 */
[----:B------:R-:W-:Y:S01]  /*1260*/  MOV R0, R3 ;  /* 0x0000000300007202 */ /* 0x000fe20000000f00 */
[----:B------:R-:W-:Y:S06]  /*1270*/  BRA `(.L_x_14) ;  /* 0x0000000000107947 */ /* 0x000fec0003800000 */
.L_x_13:
[----:B--2---:R-:W-:Y:S01]  /*1280*/  FMUL.FTZ R5, R0, R3 ;  /* 0x0000000300057220 */ /* 0x004fe20000410000 */
[----:B------:R-:W-:-:S03]  /*1290*/  FMUL.FTZ R3, R3, 0.5 ;  /* 0x3f00000003037820 */ /* 0x000fc60000410000 */
[----:B------:R-:W-:-:S04]  /*12a0*/  FFMA R0, -R5, R5, R0 ;  /* 0x0000000505007223 */ /* 0x000fc80000000100 */
[----:B------:R-:W-:-:S07]  /*12b0*/  FFMA R0, R0, R3, R5 ;  /* 0x0000000300007223 */ /* 0x000fce0000000005 */
.L_x_14:
[----:B------:R-:W-:-:S05]  /*12c0*/  VIADD R3, R0, 0x1800000 ;  /* 0x0180000000037836 */ /* 0x000fca0000000000 */
[----:B------:R-:W-:-:S04]  /*12d0*/  LOP3.LUT R3, R3, 0x7f800000, RZ, 0xc0, !PT ;  /* 0x7f80000003037812 */ /* 0x000fc800078ec0ff */
[----:B------:R-:W-:-:S13]  /*12e0*/  ISETP.GT.U32.AND P0, PT, R3, 0x1ffffff, PT ;  /* 0x01ffffff0300780c */ /* 0x000fda0003f04070 */
[----:B------:R-:W-:Y:S05]  /*12f0*/  @P0 BRA `(.L_x_15) ;  /* 0x0000000000100947 */ /* 0x000fea0003800000 */
[----:B------:R-:W-:-:S07]  /*1300*/  MOV R8, 0x1320 ;  /* 0x0000132000087802 */ /* 0x000fce0000000f00 */
[----:B0-----:R-:W-:Y:S05]  /*1310*/  CALL.REL.NOINC `($__internal_0_$__cuda_sm20_rcp_rn_f32_slowpath) ;  /* 0x00000034004c7944 */ /* 0x001fea0003c00000 */
[----:B------:R-:W-:Y:S01]  /*1320*/  MOV R38, R3 ;  /* 0x0000000300267202 */ /* 0x000fe20000000f00 */
[----:B------:R-:W-:Y:S06]  /*1330*/  BRA `(.L_x_16) ;  /* 0x0000000000107947 */ /* 0x000fec0003800000 */
.L_x_15:
[----:B------:R-:W1:Y:S02]  /*1340*/  MUFU.RCP R3, R0 ;  /* 0x0000000000037308 */ /* 0x000e640000001000 */
[----:B-1----:R-:W-:-:S04]  /*1350*/  FFMA R4, R3, R0, -1 ;  /* 0xbf80000003047423 */ /* 0x002fc80000000000 */
[----:B------:R-:W-:-:S04]  /*1360*/  FADD.FTZ R4, -R4, -RZ ;  /* 0x800000ff04047221 */ /* 0x000fc80000010100 */
[----:B------:R-:W-:-:S07]  /*1370*/  FFMA R38, R3, R4, R3 ;  /* 0x0000000403267223 */ /* 0x000fce0000000003 */
.L_x_16:
[----:B------:R-:W1:Y:S01]  /*1380*/  LDCU UR9, c[0x0][0x3a0] ;  /* 0x00007400ff0977ac */ /* 0x000e620008000800 */
[----:B------:R-:W-:Y:S01]  /*1390*/  UMOV UR4, URZ ;  /* 0x000000ff00047c82 */ /* 0x000fe20008000000 */
[----:B-1----:R-:W-:Y:S02]  /*13a0*/  USHF.L.U32 UR15, UR9, 0x5, URZ ;  /* 0x00000005090f7899 */ /* 0x002fe400080006ff */
[----:B------:R-:W-:Y:S02]  /*13b0*/  ULOP3.LUT UR16, UR9, 0x7, URZ, 0xc0, !UPT ;  /* 0x0000000709107892 */ /* 0x000fe4000f8ec0ff */
[----:B------:R-:W-:Y:S02]  /*13c0*/  ULOP3.LUT UR17, UR9, 0x3, URZ, 0xc0, !UPT ;  /* 0x0000000309117892 */ /* 0x000fe4000f8ec0ff */
[----:B------:R-:W-:Y:S02]  /*13d0*/  ULOP3.LUT UR18, UR9, 0x7ffffff8, URZ, 0xc0, !UPT ;  /* 0x7ffffff809127892 */ /* 0x000fe4000f8ec0ff */
[----:B------:R-:W-:-:S12]  /*13e0*/  UIADD3 UR9, UPT, UPT, UR9, -0x1, URZ ;  /* 0xffffffff09097890 */ /* 0x000fd8000fffe0ff */
.L_x_38:
[----:B-1----:R-:W1:Y:S02]  /*13f0*/  LDCU UR20, c[0x0][0x3a0] ;  /* 0x00007400ff1477ac */ /* 0x002e640008000800 */
[----:B-1----:R-:W-:-:S09]  /*1400*/  UISETP.GE.AND UP0, UPT, UR20, 0x1, UPT ;  /* 0x000000011400788c */ /* 0x002fd2000bf06270 */
[----:B--2---:R-:W-:Y:S05]  /*1410*/  BRA.U !UP0, `(.L_x_17) ;  /* 0x0000001508b07547 */ /* 0x004fea000b800000 */
[----:B------:R-:W0:Y:S01]  /*1420*/  LDCU UR10, c[0x0][0x3a0] ;  /* 0x00007400ff0a77ac */ /* 0x000e220008000800 */
[----:B------:R-:W-:Y:S02]  /*1430*/  UISETP.GE.U32.AND UP1, UPT, UR9, 0x1e0, UPT ;  /* 0x000001e00900788c */ /* 0x000fe4000bf26070 */
[----:B------:R-:W-:Y:S02]  /*1440*/  UIMAD UR5, UR4, UR15, UR8 ;  /* 0x0000000f040572a4 */ /* 0x000fe4000f8e0208 */
[----:B------:R-:W-:-:S04]  /*1450*/  ULEA.HI UR6, UR9, 0x1, URZ, 0x1b ;  /* 0x0000000109067891 */ /* 0x000fc8000f8fd8ff */
[----:B------:R-:W-:Y:S01]  /*1460*/  ULOP3.LUT UR21, UR6, 0xffffff0, URZ, 0xc0, !UPT ;  /* 0x0ffffff006157892 */ /* 0x000fe2000f8ec0ff */
[----:B0-----:R-:W-:-:S05]  /*1470*/  IMAD R0, R2, UR10, R37 ;  /* 0x0000000a02007c24 */ /* 0x001fca000f8e0225 */
[----:B------:R-:W-:Y:S01]  /*1480*/  IADD3 R3, PT, PT, R0, UR5, RZ ;  /* 0x0000000500037c10 */ /* 0x000fe2000fffe0ff */
[----:B------:R-:W-:Y:S01]  /*1490*/  UMOV UR5, URZ ;  /* 0x000000ff00057c82 */ /* 0x000fe20008000000 */
[----:B------:R-:W-:Y:S05]  /*14a0*/  BRA.U !UP1, `(.L_x_18) ;  /* 0x0000000509447547 */ /* 0x000fea000b800000 */
[----:B------:R-:W0:Y:S01]  /*14b0*/  S2UR UR10, SR_CgaCtaId ;  /* 0x00000000000a79c3 */ /* 0x000e220000008800 */
[----:B------:R-:W-:Y:S01]  /*14c0*/  UMOV UR5, 0x400 ;  /* 0x0000040000057882 */ /* 0x000fe20000000000 */
[----:B------:R-:W-:-:S05]  /*14d0*/  MOV R5, UR4 ;  /* 0x0000000400057c02 */ /* 0x000fca0008000f00 */
[----:B------:R-:W-:-:S04]  /*14e0*/  IMAD R4, R5, 0x20, R36 ;  /* 0x0000002005047824 */ /* 0x000fc800078e0224 */
[----:B------:R-:W-:Y:S01]  /*14f0*/  IMAD R35, R4, UR20, R37 ;  /* 0x0000001404237c24 */ /* 0x000fe2000f8e0225 */
[----:B0-----:R-:W-:Y:S02]  /*1500*/  ULEA UR5, UR10, UR5, 0x18 ;  /* 0x000000050a057291 */ /* 0x001fe4000f8ec0ff */
[----:B------:R-:W-:-:S04]  /*1510*/  UIADD3 UR10, UPT, UPT, -UR21, URZ, URZ ;  /* 0x000000ff150a7290 */ /* 0x000fc8000fffe1ff */
[----:B------:R-:W-:Y:S01]  /*1520*/  LEA R34, R0, UR5, 0x2 ;  /* 0x0000000500227c11 */ /* 0x000fe2000f8e10ff */
[----:B------:R-:W-:-:S03]  /*1530*/  UMOV UR5, 0x100 ;  /* 0x0000010000057882 */ /* 0x000fc60000000000 */
[----:B------:R-:W-:-:S07]  /*1540*/  IADD3 R34, PT, PT, R34, 0x400, RZ ;  /* 0x0000040022227810 */ /* 0x000fce0007ffe0ff */
.L_x_19:
[----:B------:R-:W0:Y:S01]  /*1550*/  LDC.64 R32, c[0x0][0x388] ;  /* 0x0000e200ff207b82 */ /* 0x000e220000000a00 */
[C---:B------:R-:W-:Y:S01]  /*1560*/  IADD3 R31, PT, PT, R35.reuse, 0x20, RZ ;  /* 0x00000020231f7810 */ /* 0x040fe20007ffe0ff */
[C---:B------:R-:W-:Y:S01]  /*1570*/  VIADD R27, R35.reuse, 0x60 ;  /* 0x00000060231b7836 */ /* 0x040fe20000000000 */
[C---:B------:R-:W-:Y:S01]  /*1580*/  IADD3 R29, PT, PT, R35.reuse, 0x40, RZ ;  /* 0x00000040231d7810 */ /* 0x040fe20007ffe0ff */
[C---:B------:R-:W-:Y:S01]  /*1590*/  VIADD R19, R35.reuse, 0xe0 ;  /* 0x000000e023137836 */ /* 0x040fe20000000000 */
[C---:B------:R-:W-:Y:S01]  /*15a0*/  IADD3 R25, PT, PT, R35.reuse, 0x80, RZ ;  /* 0x0000008023197810 */ /* 0x040fe20007ffe0ff */
[C---:B------:R-:W-:Y:S01]  /*15b0*/  VIADD R11, R35.reuse, 0x160 ;  /* 0x00000160230b7836 */ /* 0x040fe20000000000 */
[C---:B------:R-:W-:Y:S01]  /*15c0*/  IADD3 R23, PT, PT, R35.reuse, 0xa0, RZ ;  /* 0x000000a023177810 */ /* 0x040fe20007ffe0ff */
[C---:B------:R-:W-:Y:S01]  /*15d0*/  VIADD R39, R35.reuse, 0x1e0 ;  /* 0x000001e023277836 */ /* 0x040fe20000000000 */
[C---:B------:R-:W-:Y:S02]  /*15e0*/  IADD3 R21, PT, PT, R35.reuse, 0xc0, RZ ;  /* 0x000000c023157810 */ /* 0x040fe40007ffe0ff */
[----:B------:R-:W-:-:S02]  /*15f0*/  IADD3 R17, PT, PT, R35, 0x100, RZ ;  /* 0x0000010023117810 */ /* 0x000fc40007ffe0ff */
[C---:B------:R-:W-:Y:S02]  /*1600*/  IADD3 R15, PT, PT, R35.reuse, 0x120, RZ ;  /* 0x00000120230f7810 */ /* 0x040fe40007ffe0ff */
[C---:B------:R-:W-:Y:S02]  /*1610*/  IADD3 R13, PT, PT, R35.reuse, 0x140, RZ ;  /* 0x00000140230d7810 */ /* 0x040fe40007ffe0ff */
[C---:B------:R-:W-:Y:S02]  /*1620*/  IADD3 R9, PT, PT, R35.reuse, 0x180, RZ ;  /* 0x0000018023097810 */ /* 0x040fe40007ffe0ff */
[C---:B------:R-:W-:Y:S02]  /*1630*/  IADD3 R7, PT, PT, R35.reuse, 0x1a0, RZ ;  /* 0x000001a023077810 */ /* 0x040fe40007ffe0ff */
[----:B------:R-:W-:Y:S01]  /*1640*/  IADD3 R5, PT, PT, R35, 0x1c0, RZ ;  /* 0x000001c023057810 */ /* 0x000fe20007ffe0ff */
[----:B0-----:R-:W-:-:S04]  /*1650*/  IMAD.WIDE.U32 R30, R31, 0x4, R32 ;  /* 0x000000041f1e7825 */ /* 0x001fc800078e0020 */
[--C-:B------:R-:W-:Y:S02]  /*1660*/  IMAD.WIDE.U32 R28, R29, 0x4, R32.reuse ;  /* 0x000000041d1c7825 */ /* 0x100fe400078e0020 */
[----:B------:R-:W2:Y:S02]  /*1670*/  LDG.E R31, desc[UR12][R30.64] ;  /* 0x0000000c1e1f7981 */ /* 0x000ea4000c1e1900 */
[--C-:B------:R-:W-:Y:S02]  /*1680*/  IMAD.WIDE.U32 R26, R27, 0x4, R32.reuse ;  /* 0x000000041b1a7825 */ /* 0x100fe400078e0020 */
[----:B------:R-:W3:Y:S02]  /*1690*/  LDG.E R29, desc[UR12][R28.64] ;  /* 0x0000000c1c1d7981 */ /* 0x000ee4000c1e1900 */
[--C-:B------:R-:W-:Y:S02]  /*16a0*/  IMAD.WIDE.U32 R24, R25, 0x4, R32.reuse ;  /* 0x0000000419187825 */ /* 0x100fe400078e0020 */
[----:B------:R-:W4:Y:S02]  /*16b0*/  LDG.E R27, desc[UR12][R26.64] ;  /* 0x0000000c1a1b7981 */ /* 0x000f24000c1e1900 */
        /* <DEDUP_REMOVED lines=25> */
[----:B------:R-:W-:-:S04]  /*1850*/  UIADD3 UR10, UPT, UPT, UR10, 0x10, URZ ;  /* 0x000000100a0a7890 */ /* 0x000fc8000fffe0ff */
[----:B------:R-:W-:Y:S01]  /*1860*/  UISETP.NE.AND UP2, UPT, UR10, URZ, UPT ;  /* 0x000000ff0a00728c */ /* 0x000fe2000bf45270 */
[----:B------:R-:W-:Y:S01]  /*1870*/  IADD3 R35, PT, PT, R35, 0x200, RZ ;  /* 0x0000020023237810 */ /* 0x000fe20007ffe0ff */
[----:B------:R-:W-:Y:S01]  /*1880*/  UIADD3 UR5, UPT, UPT, UR5, 0x200, URZ ;  /* 0x0000020005057890 */ /* 0x000fe2000fffe0ff */
[----:B--2---:R-:W-:Y:S04]  /*1890*/  STS [R34+-0x380], R31 ;  /* 0xfffc801f22007388 */ /* 0x004fe80000000800 */
[----:B---3--:R-:W-:Y:S04]  /*18a0*/  STS [R34+-0x300], R29 ;  /* 0xfffd001d22007388 */ /* 0x008fe80000000800 */
[----:B----4-:R-:W-:Y:S04]  /*18b0*/  STS [R34+-0x280], R27 ;  /* 0xfffd801b22007388 */ /* 0x010fe80000000800 */
[----:B-----5:R-:W-:Y:S04]  /*18c0*/  STS [R34+-0x200], R25 ;  /* 0xfffe001922007388 */ /* 0x020fe80000000800 */
[----:B------:R-:W-:Y:S04]  /*18d0*/  STS [R34+-0x180], R23 ;  /* 0xfffe801722007388 */ /* 0x000fe80000000800 */
[----:B------:R-:W-:Y:S04]  /*18e0*/  STS [R34+-0x100], R21 ;  /* 0xffff001522007388 */ /* 0x000fe80000000800 */
[----:B------:R-:W-:Y:S04]  /*18f0*/  STS [R34+-0x80], R19 ;  /* 0xffff801322007388 */ /* 0x000fe80000000800 */
[----:B------:R-:W-:Y:S04]  /*1900*/  STS [R34], R17 ;  /* 0x0000001122007388 */ /* 0x000fe80000000800 */
[----:B------:R-:W-:Y:S04]  /*1910*/  STS [R34+0x80], R15 ;  /* 0x0000800f22007388 */ /* 0x000fe80000000800 */
[----:B------:R-:W-:Y:S04]  /*1920*/  STS [R34+0x100], R13 ;  /* 0x0001000d22007388 */ /* 0x000fe80000000800 */
[----:B------:R-:W-:Y:S04]  /*1930*/  STS [R34+0x180], R11 ;  /* 0x0001800b22007388 */ /* 0x000fe80000000800 */
[----:B------:R-:W-:Y:S04]  /*1940*/  STS [R34+-0x400], R41 ;  /* 0xfffc002922007388 */ /* 0x000fe80000000800 */
[----:B------:R-:W-:Y:S04]  /*1950*/  STS [R34+0x200], R9 ;  /* 0x0002000922007388 */ /* 0x000fe80000000800 */
[----:B------:R-:W-:Y:S04]  /*1960*/  STS [R34+0x280], R7 ;  /* 0x0002800722007388 */ /* 0x000fe80000000800 */
[----:B------:R-:W-:Y:S04]  /*1970*/  STS [R34+0x300], R5 ;  /* 0x0003000522007388 */ /* 0x000fe80000000800 */
[----:B------:R0:W-:Y:S02]  /*1980*/  STS [R34+0x380], R33 ;  /* 0x0003802122007388 */ /* 0x0001e40000000800 */
[----:B0-----:R-:W-:Y:S01]  /*1990*/  IADD3 R34, PT, PT, R34, 0x800, RZ ;  /* 0x0000080022227810 */ /* 0x001fe20007ffe0ff */
[----:B------:R-:W-:Y:S06]  /*19a0*/  BRA.U UP2, `(.L_x_19) ;  /* 0xfffffff902e87547 */ /* 0x000fec000b83ffff */
[----:B------:R-:W-:-:S12]  /*19b0*/  UIADD3 UR5, UPT, UPT, UR5, -0x100, URZ ;  /* 0xffffff0005057890 */ /* 0x000fd8000fffe0ff */
.L_x_18:
[----:B------:R-:W-:Y:S02]  /*19c0*/  ULOP3.LUT UR10, UR6, 0xf, URZ, 0xc0, !UPT ;  /* 0x0000000f060a7892 */ /* 0x000fe4000f8ec0ff */
[----:B------:R-:W-:Y:S02]  /*19d0*/  ULOP3.LUT UR22, UR6, 0x7, URZ, 0xc0, !UPT ;  /* 0x0000000706167892 */ /* 0x000fe4000f8ec0ff */
[----:B------:R-:W-:Y:S02]  /*19e0*/  UISETP.NE.AND UP2, UPT, UR10, URZ, UPT ;  /* 0x000000ff0a00728c */ /* 0x000fe4000bf45270 */
[----:B------:R-:W-:Y:S02]  /*19f0*/  ULOP3.LUT UR19, UR6, 0x3, URZ, 0xc0, !UPT ;  /* 0x0000000306137892 */ /* 0x000fe4000f8ec0ff */
[----:B------:R-:W-:Y:S02]  /*1a00*/  UIADD3 UR23, UPT, UPT, UR22, -0x1, URZ ;  /* 0xffffffff16177890 */ /* 0x000fe4000fffe0ff */
[----:B------:R-:W-:-:S03]  /*1a10*/  UIADD3 UR24, UPT, UPT, UR10, -0x1, URZ ;  /* 0xffffffff0a187890 */ /* 0x000fc6000fffe0ff */
[----:B------:R-:W-:Y:S09]  /*1a20*/  BRA.U !UP2, `(.L_x_20) ;  /* 0x000000050a707547 */ /* 0x000ff2000b800000 */
[----:B------:R-:W-:Y:S02]  /*1a30*/  UISETP.GE.U32.AND UP3, UPT, UR24, 0x7, UPT ;  /* 0x000000071800788c */ /* 0x000fe4000bf66070 */
[----:B------:R-:W-:-:S07]  /*1a40*/  UISETP.NE.AND UP4, UPT, UR22, URZ, UPT ;  /* 0x000000ff1600728c */ /* 0x000fce000bf85270 */
[----:B------:R-:W-:Y:S05]  /*1a50*/  BRA.U !UP3, `(.L_x_21) ;  /* 0x000000010b9c7547 */ /* 0x000fea000b800000 */
[----:B------:R-:W0:Y:S01]  /*1a60*/  LDC.64 R16, c[0x0][0x388] ;  /* 0x0000e200ff107b82 */ /* 0x000e220000000a00 */
        /* <DEDUP_REMOVED lines=25> */
[----:B------:R-:W-:Y:S01]  /*1c00*/  UMOV UR6, 0x400 ;  /* 0x0000040000067882 */ /* 0x000fe20000000000 */
[----:B------:R-:W-:Y:S01]  /*1c10*/  IADD3 R19, PT, PT, R0, UR5, RZ ;  /* 0x0000000500137c10 */ /* 0x000fe2000fffe0ff */
        /* <DEDUP_REMOVED lines=11> */
.L_x_21:
[----:B------:R-:W-:Y:S05]  /*1cd0*/  BRA.U !UP4, `(.L_x_20) ;  /* 0x000000010cc47547 */ /* 0x000fea000b800000 */
[----:B------:R-:W-:Y:S02]  /*1ce0*/  UISETP.GE.U32.AND UP3, UPT, UR23, 0x3, UPT ;  /* 0x000000031700788c */ /* 0x000fe4000bf66070 */
[----:B------:R-:W-:-:S07]  /*1cf0*/  UISETP.NE.AND UP4, UPT, UR19, URZ, UPT ;  /* 0x000000ff1300728c */ /* 0x000fce000bf85270 */
[----:B------:R-:W-:Y:S05]  /*1d00*/  BRA.U !UP3, `(.L_x_22) ;  /* 0x000000010b5c7547 */ /* 0x000fea000b800000 */
[----:B0-----:R-:W0:Y:S01]  /*1d10*/  LDC.64 R4, c[0x0][0x388] ;  /* 0x0000e200ff047b82 */ /* 0x001e220000000a00 */
        /* <DEDUP_REMOVED lines=13> */
[----:B------:R-:W-:Y:S01]  /*1df0*/  UMOV UR6, 0x400 ;  /* 0x0000040000067882 */ /* 0x000fe20000000000 */
[----:B------:R-:W-:Y:S01]  /*1e00*/  VIADD R12, R0, UR5 ;  /* 0x00000005000c7c36 */ /* 0x000fe20008000000 */
[----:B0-----:R-:W-:-:S06]  /*1e10*/  ULEA UR6, UR10, UR6, 0x18 ;  /* 0x000000060a067291 */ /* 0x001fcc000f8ec0ff */
[----:B------:R-:W-:Y:S01]  /*1e20*/  LEA R13, R12, UR6, 0x2 ;  /* 0x000000060c0d7c11 */ /* 0x000fe2000f8e10ff */
[----:B------:R-:W-:-:S04]  /*1e30*/  UIADD3 UR5, UPT, UPT, UR5, 0x80, URZ ;  /* 0x0000008005057890 */ /* 0x000fc8000fffe0ff */
[----:B--2---:R1:W-:Y:S04]  /*1e40*/  STS [R13], R6 ;  /* 0x000000060d007388 */ /* 0x0043e80000000800 */
[----:B---3--:R1:W-:Y:S04]  /*1e50*/  STS [R13+0x80], R8 ;  /* 0x000080080d007388 */ /* 0x0083e80000000800 */
[----:B----4-:R1:W-:Y:S04]  /*1e60*/  STS [R13+0x100], R10 ;  /* 0x0001000a0d007388 */ /* 0x0103e80000000800 */
[----:B-----5:R1:W-:Y:S02]  /*1e70*/  STS [R13+0x180], R4 ;  /* 0x000180040d007388 */ /* 0x0203e40000000800 */
.L_x_22:
[----:B------:R-:W-:Y:S05]  /*1e80*/  BRA.U !UP4, `(.L_x_20) ;  /* 0x000000010c587547 */ /* 0x000fea000b800000 */
[----:B01----:R-:W0:Y:S01]  /*1e90*/  LDC.64 R6, c[0x0][0x388] ;  /* 0x0000e200ff067b82 */ /* 0x003e220000000a00 */
[----:B------:R-:W-:-:S05]  /*1ea0*/  IADD3 R9, PT, PT, R3, UR5, RZ ;  /* 0x0000000503097c10 */ /* 0x000fca000fffe0ff */
[----:B0-----:R-:W-:-:S06]  /*1eb0*/  IMAD.WIDE.U32 R4, R9, 0x4, R6 ;  /* 0x0000000409047825 */ /* 0x001fcc00078e0006 */
[----:B------:R-:W2:Y:S01]  /*1ec0*/  LDG.E R4, desc[UR12][R4.64] ;  /* 0x0000000c04047981 */ /* 0x000ea2000c1e1900 */
[----:B------:R-:W0:Y:S01]  /*1ed0*/  S2UR UR10, SR_CgaCtaId ;  /* 0x00000000000a79c3 */ /* 0x000e220000008800 */
[----:B------:R-:W-:Y:S01]  /*1ee0*/  UMOV UR6, 0x400 ;  /* 0x0000040000067882 */ /* 0x000fe20000000000 */
[----:B------:R-:W-:Y:S01]  /*1ef0*/  IADD3 R8, PT, PT, R0, UR5, RZ ;  /* 0x0000000500087c10 */ /* 0x000fe2000fffe0ff */
[----:B------:R-:W-:Y:S02]  /*1f00*/  UISETP.NE.AND UP3, UPT, UR19, 0x1, UPT ;  /* 0x000000011300788c */ /* 0x000fe4000bf65270 */
[----:B0-----:R-:W-:-:S06]  /*1f10*/  ULEA UR6, UR10, UR6, 0x18 ;  /* 0x000000060a067291 */ /* 0x001fcc000f8ec0ff */
[----:B------:R-:W-:-:S05]  /*1f20*/  LEA R11, R8, UR6, 0x2 ;  /* 0x00000006080b7c11 */ /* 0x000fca000f8e10ff */
[----:B--2---:R2:W-:Y:S01]  /*1f30*/  STS [R11], R4 ;  /* 0x000000040b007388 */ /* 0x0045e20000000800 */
[----:B------:R-:W-:Y:S05]  /*1f40*/  BRA.U !UP3, `(.L_x_20) ;  /* 0x000000010b287547 */ /* 0x000fea000b800000 */
[----:B------:R-:W-:Y:S01]  /*1f50*/  UISETP.NE.AND UP3, UPT, UR19, 0x2, UPT ;  /* 0x000000021300788c */ /* 0x000fe2000bf65270 */
[----:B------:R-:W-:-:S05]  /*1f60*/  IADD3 R5, PT, PT, R9, 0x20, RZ ;  /* 0x0000002009057810 */ /* 0x000fca0007ffe0ff */
[----:B------:R-:W-:Y:S01]  /*1f70*/  PLOP3.LUT P0, PT, PT, PT, UP3, 0x80, 0x8 ;  /* 0x000000000008781c */ /* 0x000fe20003f0f038 */
[----:B--2---:R-:W-:-:S06]  /*1f80*/  IMAD.WIDE.U32 R4, R5, 0x4, R6 ;  /* 0x0000000405047825 */ /* 0x004fcc00078e0006 */
[----:B------:R-:W2:Y:S06]  /*1f90*/  LDG.E R4, desc[UR12][R4.64] ;  /* 0x0000000c04047981 */ /* 0x000eac000c1e1900 */
[----:B------:R-:W-:-:S04]  /*1fa0*/  @P0 VIADD R9, R9, 0x40 ;  /* 0x0000004009090836 */ /* 0x000fc80000000000 */
[----:B------:R-:W-:-:S06]  /*1fb0*/  @P0 IMAD.WIDE.U32 R6, R9, 0x4, R6 ;  /* 0x0000000409060825 */ /* 0x000fcc00078e0006 */
[----:B------:R-:W3:Y:S04]  /*1fc0*/  @P0 LDG.E R6, desc[UR12][R6.64] ;  /* 0x0000000c06060981 */ /* 0x000ee8000c1e1900 */
[----:B--2---:R4:W-:Y:S04]  /*1fd0*/  STS [R11+0x80], R4 ;  /* 0x000080040b007388 */ /* 0x0049e80000000800 */
[----:B---3--:R4:W-:Y:S02]  /*1fe0*/  @P0 STS [R11+0x100], R6 ;  /* 0x000100060b000388 */ /* 0x0089e40000000800 */
.L_x_20:
[----:B------:R-:W-:Y:S01]  /*1ff0*/  UMOV UR5, URZ ;  /* 0x000000ff00057c82 */ /* 0x000fe20008000000 */
[----:B------:R-:W-:Y:S05]  /*2000*/  BRA.U !UP1, `(.L_x_23) ;  /* 0x0000000509347547 */ /* 0x000fea000b800000 */
[----:B------:R-:W3:Y:S01]  /*2010*/  S2UR UR10, SR_CgaCtaId ;  /* 0x00000000000a79c3 */ /* 0x000ee20000008800 */
[----:B------:R-:W-:Y:S01]  /*2020*/  UMOV UR5, 0x400 ;  /* 0x0000040000057882 */ /* 0x000fe20000000000 */
[----:B------:R-:W-:Y:S01]  /*2030*/  UMOV UR6, URZ ;  /* 0x000000ff00067c82 */ /* 0x000fe20008000000 */
[----:B------:R-:W-:-:S04]  /*2040*/  UIADD3 UR5, UPT, UPT, UR5, 0x2000, URZ ;  /* 0x0000200005057890 */ /* 0x000fc8000fffe0ff */
[----:B---3--:R-:W-:-:S03]  /*2050*/  ULEA UR10, UR10, UR5, 0x18 ;  /* 0x000000050a0a7291 */ /* 0x008fc6000f8ec0ff */
[----:B------:R-:W-:-:S09]  /*2060*/  UMOV UR5, URZ ;  /* 0x000000ff00057c82 */ /* 0x000fd20008000000 */
.L_x_24:
[----:B012-4-:R-:W0:Y:S01]  /*2070*/  LDC.64 R4, c[0x0][0x390] ;  /* 0x0000e400ff047b82 */ /* 0x017e220000000a00 */
        /* <DEDUP_REMOVED lines=16> */
[----:B------:R-:W-:Y:S02]  /*2180*/  VIADD R39, R7, 0x1e0 ;  /* 0x000001e007277836 */ /* 0x000fe40000000000 */
[----:B------:R-:W-:-:S04]  /*2190*/  IMAD.WIDE.U32 R26, R27, 0x4, R4 ;  /* 0x000000041b1a7825 */ /* 0x000fc800078e0004 */
[--C-:B------:R-:W-:Y:S02]  /*21a0*/  IMAD.WIDE.U32 R28, R29, 0x4, R4.reuse ;  /* 0x000000041d1c7825 */ /* 0x100fe400078e0004 */
[----:B------:R-:W3:Y:S01]  /*21b0*/  LDG.E R26, desc[UR12][R26.64] ;  /* 0x0000000c1a1a7981 */ /* 0x000ee2000c1e1900 */
[----:B0-----:R-:W-:Y:S01]  /*21c0*/  IADD3 R35, PT, PT, R7, 0x1c0, RZ ;  /* 0x000001c007237810 */ /* 0x001fe20007ffe0ff */
[--C-:B------:R-:W-:Y:S02]  /*21d0*/  IMAD.WIDE.U32 R30, R31, 0x4, R4.reuse ;  /* 0x000000041f1e7825 */ /* 0x100fe400078e0004 */
[----:B------:R-:W4:Y:S02]  /*21e0*/  LDG.E R28, desc[UR12][R28.64] ;  /* 0x0000000c1c1c7981 */ /* 0x000f24000c1e1900 */
[--C-:B------:R-:W-:Y:S02]  /*21f0*/  IMAD.WIDE.U32 R32, R33, 0x4, R4.reuse ;  /* 0x0000000421207825 */ /* 0x100fe400078e0004 */
[----:B------:R-:W5:Y:S02]  /*2200*/  LDG.E R30, desc[UR12][R30.64] ;  /* 0x0000000c1e1e7981 */ /* 0x000f64000c1e1900 */
[----:B------:R-:W-:-:S02]  /*2210*/  IMAD.WIDE.U32 R24, R25, 0x4, R4 ;  /* 0x0000000419187825 */ /* 0x000fc400078e0004 */
[----:B------:R-:W5:Y:S02]  /*2220*/  LDG.E R32, desc[UR12][R32.64] ;  /* 0x0000000c20207981 */ /* 0x000f64000c1e1900 */
[--C-:B------:R-:W-:Y:S02]  /*2230*/  IMAD.WIDE.U32 R22, R23, 0x4, R4.reuse ;  /* 0x0000000417167825 */ /* 0x100fe400078e0004 */
[----:B------:R0:W5:Y:S02]  /*2240*/  LDG.E R40, desc[UR12][R24.64] ;  /* 0x0000000c18287981 */ /* 0x000164000c1e1900 */
[--C-:B------:R-:W-:Y:S02]  /*2250*/  IMAD.WIDE.U32 R20, R21, 0x4, R4.reuse ;  /* 0x0000000415147825 */ /* 0x100fe400078e0004 */
[----:B------:R1:W5:Y:S02]  /*2260*/  LDG.E R22, desc[UR12][R22.64] ;  /* 0x0000000c16167981 */ /* 0x000364000c1e1900 */
        /* <DEDUP_REMOVED lines=14> */
[----:B------:R-:W-:Y:S02]  /*2350*/  IMAD.WIDE.U32 R4, R39, 0x4, R4 ;  /* 0x0000000427047825 */ /* 0x000fe400078e0004 */
[----:B------:R-:W5:Y:S04]  /*2360*/  LDG.E R6, desc[UR12][R6.64] ;  /* 0x0000000c06067981 */ /* 0x000f68000c1e1900 */
[----:B------:R-:W5:Y:S01]  /*2370*/  LDG.E R4, desc[UR12][R4.64] ;  /* 0x0000000c04047981 */ /* 0x000f62000c1e1900 */
[----:B0-----:R-:W-:-:S04]  /*2380*/  IADD3 R24, PT, PT, R0, UR5, RZ ;  /* 0x0000000500187c10 */ /* 0x001fc8000fffe0ff */
[----:B-1----:R-:W-:Y:S01]  /*2390*/  LEA R23, R24, UR10, 0x2 ;  /* 0x0000000a18177c11 */ /* 0x002fe2000f8e10ff */
        /* <DEDUP_REMOVED lines=20> */
.L_x_23:
[----:B------:R-:W-:Y:S05]  /*24e0*/  BRA.U !UP2, `(.L_x_17) ;  /* 0x000000050a7c7547 */ /* 0x000fea000b800000 */
[----:B------:R-:W-:Y:S02]  /*24f0*/  UISETP.GE.U32.AND UP1, UPT, UR24, 0x7, UPT ;  /* 0x000000071800788c */ /* 0x000fe4000bf26070 */
[----:B------:R-:W-:-:S07]  /*2500*/  UISETP.NE.AND UP2, UPT, UR22, URZ, UPT ;  /* 0x000000ff1600728c */ /* 0x000fce000bf45270 */
[----:B------:R-:W-:Y:S05]  /*2510*/  BRA.U !UP1, `(.L_x_25) ;  /* 0x0000000109a07547 */ /* 0x000fea000b800000 */
[----:B0-----:R-:W0:Y:S01]  /*2520*/  LDC.64 R16, c[0x0][0x390] ;  /* 0x0000e400ff107b82 */ /* 0x001e220000000a00 */
[----:B------:R-:W-:-:S04]  /*2530*/  IADD3 R7, PT, PT, R3, UR5, RZ ;  /* 0x0000000503077c10 */ /* 0x000fc8000fffe0ff */
[C---:B------:R-:W-:Y:S01]  /*2540*/  IADD3 R9, PT, PT, R7.reuse, 0x20, RZ ;  /* 0x0000002007097810 */ /* 0x040fe20007ffe0ff */
[C---:B--2-4-:R-:W-:Y:S01]  /*2550*/  VIADD R11, R7.reuse, 0x40 ;  /* 0x00000040070b7836 */ /* 0x054fe20000000000 */
[C---:B-1----:R-:W-:Y:S01]  /*2560*/  IADD3 R13, PT, PT, R7.reuse, 0x60, RZ ;  /* 0x00000060070d7810 */ /* 0x042fe20007ffe0ff */
        /* <DEDUP_REMOVED lines=35> */
.L_x_25:
[----:B------:R-:W-:Y:S05]  /*27a0*/  BRA.U !UP2, `(.L_x_17) ;  /* 0x000000010acc7547 */ /* 0x000fea000b800000 */
[----:B------:R-:W-:Y:S02]  /*27b0*/  UISETP.GE.U32.AND UP1, UPT, UR23, 0x3, UPT ;  /* 0x000000031700788c */ /* 0x000fe4000bf26070 */
[----:B------:R-:W-:-:S07]  /*27c0*/  UISETP.NE.AND UP2, UPT, UR19, URZ, UPT ;  /* 0x000000ff1300728c */ /* 0x000fce000bf45270 */
[----:B------:R-:W-:Y:S05]  /*27d0*/  BRA.U !UP1, `(.L_x_26) ;  /* 0x0000000109607547 */ /* 0x000fea000b800000 */
[----:B012-4-:R-:W0:Y:S01]  /*27e0*/  LDC.64 R4, c[0x0][0x390] ;  /* 0x0000e400ff047b82 */ /* 0x017e220000000a00 */
[----:B------:R-:W-:-:S04]  /*27f0*/  IADD3 R7, PT, PT, R3, UR5, RZ ;  /* 0x0000000503077c10 */ /* 0x000fc8000fffe0ff */
[C---:B------:R-:W-:Y:S01]  /*2800*/  IADD3 R11, PT, PT, R7.reuse, 0x40, RZ ;  /* 0x00000040070b7810 */ /* 0x040fe20007ffe0ff */
[C---:B------:R-:W-:Y:S01]  /*2810*/  VIADD R9, R7.reuse, 0x20 ;  /* 0x0000002007097836 */ /* 0x040fe20000000000 */
        /* <DEDUP_REMOVED lines=12> */
[----:B------:R-:W-:-:S03]  /*28e0*/  IADD3 R12, PT, PT, R0, UR5, RZ ;  /* 0x00000005000c7c10 */ /* 0x000fc6000fffe0ff */
[----:B0-----:R-:W-:-:S06]  /*28f0*/  ULEA UR6, UR10, UR6, 0x18 ;  /* 0x000000060a067291 */ /* 0x001fcc000f8ec0ff */
[----:B------:R-:W-:Y:S01]  /*2900*/  LEA R13, R12, UR6, 0x2 ;  /* 0x000000060c0d7c11 */ /* 0x000fe2000f8e10ff */
[----:B------:R-:W-:-:S04]  /*2910*/  UIADD3 UR5, UPT, UPT, UR5, 0x80, URZ ;  /* 0x0000008005057890 */ /* 0x000fc8000fffe0ff */
[----:B--2---:R0:W-:Y:S04]  /*2920*/  STS [R13], R6 ;  /* 0x000000060d007388 */ /* 0x0041e80000000800 */
[----:B---3--:R0:W-:Y:S04]  /*2930*/  STS [R13+0x80], R8 ;  /* 0x000080080d007388 */ /* 0x0081e80000000800 */
[----:B----4-:R0:W-:Y:S04]  /*2940*/  STS [R13+0x100], R10 ;  /* 0x0001000a0d007388 */ /* 0x0101e80000000800 */
[----:B-----5:R0:W-:Y:S02]  /*2950*/  STS [R13+0x180], R4 ;  /* 0x000180040d007388 */ /* 0x0201e40000000800 */
.L_x_26:
[----:B------:R-:W-:Y:S05]  /*2960*/  BRA.U !UP2, `(.L_x_17) ;  /* 0x000000010a5c7547 */ /* 0x000fea000b800000 */
[----:B01--4-:R-:W2:Y:S01]  /*2970*/  LDC.64 R6, c[0x0][0x390] ;  /* 0x0000e400ff067b82 */ /* 0x013ea20000000a00 */
[----:B------:R-:W-:-:S04]  /*2980*/  VIADD R3, R3, UR5 ;  /* 0x0000000503037c36 */ /* 0x000fc80008000000 */
[----:B--2---:R-:W-:-:S06]  /*2990*/  IMAD.WIDE.U32 R4, R3, 0x4, R6 ;  /* 0x0000000403047825 */ /* 0x004fcc00078e0006 */
[----:B------:R-:W2:Y:S01]  /*29a0*/  LDG.E R4, desc[UR12][R4.64] ;  /* 0x0000000c04047981 */ /* 0x000ea2000c1e1900 */
[----:B------:R-:W0:Y:S01]  /*29b0*/  S2UR UR10, SR_CgaCtaId ;  /* 0x00000000000a79c3 */ /* 0x000e220000008800 */
[----:B------:R-:W-:Y:S01]  /*29c0*/  UMOV UR6, 0x400 ;  /* 0x0000040000067882 */ /* 0x000fe20000000000 */
[----:B------:R-:W-:Y:S01]  /*29d0*/  IADD3 R0, PT, PT, R0, UR5, RZ ;  /* 0x0000000500007c10 */ /* 0x000fe2000fffe0ff */
[----:B------:R-:W-:Y:S02]  /*29e0*/  UIADD3 UR6, UPT, UPT, UR6, 0x2000, URZ ;  /* 0x0000200006067890 */ /* 0x000fe4000fffe0ff */
        /* <DEDUP_REMOVED lines=8> */
[----:B---3--:R-:W-:-:S06]  /*2a70*/  IMAD.WIDE.U32 R4, R5, 0x4, R6 ;  /* 0x0000000405047825 */ /* 0x008fcc00078e0006 */
[----:B------:R-:W2:Y:S06]  /*2a80*/  LDG.E R4, desc[UR12][R4.64] ;  /* 0x0000000c04047981 */ /* 0x000eac000c1e1900 */
[----:B------:R-:W-:-:S05]  /*2a90*/  @P0 IADD3 R3, PT, PT, R3, 0x40, RZ ;  /* 0x0000004003030810 */ /* 0x000fca0007ffe0ff */
[----:B------:R-:W-:-:S06]  /*2aa0*/  @P0 IMAD.WIDE.U32 R6, R3, 0x4, R6 ;  /* 0x0000000403060825 */ /* 0x000fcc00078e0006 */
[----:B------:R-:W3:Y:S04]  /*2ab0*/  @P0 LDG.E R6, desc[UR12][R6.64] ;  /* 0x0000000c06060981 */ /* 0x000ee8000c1e1900 */
[----:B--2---:R0:W-:Y:S04]  /*2ac0*/  STS [R9+0x80], R4 ;  /* 0x0000800409007388 */ /* 0x0041e80000000800 */
[----:B---3--:R0:W-:Y:S02]  /*2ad0*/  @P0 STS [R9+0x100], R6 ;  /* 0x0001000609000388 */ /* 0x0081e40000000800 */
.L_x_17:
[----:B------:R-:W-:Y:S01]  /*2ae0*/  BAR.SYNC.DEFER_BLOCKING 0x0 ;  /* 0x0000000000007b1d */ /* 0x000fe20000010000 */
[----:B------:R-:W-:-:S05]  /*2af0*/  IMAD.MOV.U32 R3, RZ, RZ, RZ ;  /* 0x000000ffff037224 */ /* 0x000fca00078e00ff */
[----:B------:R-:W-:Y:S05]  /*2b00*/  BRA.U !UP0, `(.L_x_27) ;  /* 0x0000000508a07547 */ /* 0x000fea000b800000 */
[----:B------:R-:W-:Y:S01]  /*2b10*/  UISETP.GE.U32.AND UP1, UPT, UR9, 0x7, UPT ;  /* 0x000000070900788c */ /* 0x000fe2000bf26070 */
[----:B------:R-:W-:Y:S01]  /*2b20*/  HFMA2 R3, -RZ, RZ, 0, 0 ;  /* 0x00000000ff037431 */ /* 0x000fe200000001ff */
[----:B------:R-:W-:-:S07]  /*2b30*/  MOV R0, RZ ;  /* 0x000000ff00007202 */ /* 0x000fce0000000f00 */
[----:B------:R-:W-:Y:S05]  /*2b40*/  BRA.U !UP1, `(.L_x_28) ;  /* 0x00000001099c7547 */ /* 0x000fea000b800000 */
[----:B------:R-:W5:Y:S01]  /*2b50*/  S2UR UR10, SR_CgaCtaId ;  /* 0x00000000000a79c3 */ /* 0x000f620000008800 */
[----:B------:R-:W-:Y:S01]  /*2b60*/  UMOV UR5, 0x400 ;  /* 0x0000040000057882 */ /* 0x000fe20000000000 */
[----:B------:R-:W-:Y:S01]  /*2b70*/  MOV R3, RZ ;  /* 0x000000ff00037202 */ /* 0x000fe20000000f00 */
[----:B------:R-:W-:Y:S01]  /*2b80*/  UIADD3 UR6, UPT, UPT, UR5, 0x4000, URZ ;  /* 0x0000400005067890 */ /* 0x000fe2000fffe0ff */
[----:B------:R-:W-:Y:S01]  /*2b90*/  IMAD.MOV.U32 R0, RZ, RZ, RZ ;  /* 0x000000ffff007224 */ /* 0x000fe200078e00ff */
[----:B-----5:R-:W-:Y:S02]  /*2ba0*/  ULEA UR5, UR10, UR5, 0x18 ;  /* 0x000000050a057291 */ /* 0x020fe4000f8ec0ff */
[----:B------:R-:W-:-:S12]  /*2bb0*/  ULEA UR6, UR10, UR6, 0x18 ;  /* 0x000000060a067291 */ /* 0x000fd8000f8ec0ff */
.L_x_29:
[--C-:B01234-:R-:W-:Y:S02]  /*2bc0*/  IMAD R4, R2, UR20, R0.reuse ;  /* 0x0000001402047c24 */ /* 0x11ffe4000f8e0200 */
[----:B------:R-:W-:Y:S01]  /*2bd0*/  IMAD R5, R37, UR20, R0 ;  /* 0x0000001425057c24 */ /* 0x000fe2000f8e0200 */
[----:B------:R-:W-:Y:S02]  /*2be0*/  IADD3 R0, PT, PT, R0, 0x8, RZ ;  /* 0x0000000800007810 */ /* 0x000fe40007ffe0ff */
[----:B------:R-:W-:Y:S02]  /*2bf0*/  LEA R4, R4, UR6, 0x2 ;  /* 0x0000000604047c11 */ /* 0x000fe4000f8e10ff */
[----:B------:R-:W-:Y:S02]  /*2c00*/  LEA R5, R5, UR5, 0x2 ;  /* 0x0000000505057c11 */ /* 0x000fe4000f8e10ff */
[----:B------:R-:W-:Y:S01]  /*2c10*/  ISETP.NE.AND P0, PT, R0, UR18, PT ;  /* 0x0000001200007c0c */ /* 0x000fe2000bf05270 */
[----:B------:R-:W-:Y:S04]  /*2c20*/  LDS R6, [R4] ;  /* 0x0000000004067984 */ /* 0x000fe80000000800 */
[----:B------:R-:W0:Y:S04]  /*2c30*/  LDS R7, [R5] ;  /* 0x0000000005077984 */ /* 0x000e280000000800 */
[----:B------:R-:W-:Y:S04]  /*2c40*/  LDS R9, [R4+0x4] ;  /* 0x0000040004097984 */ /* 0x000fe80000000800 */
[----:B------:R-:W1:Y:S04]  /*2c50*/  LDS R8, [R5+0x4] ;  /* 0x0000040005087984 */ /* 0x000e680000000800 */
[----:B------:R-:W-:Y:S04]  /*2c60*/  LDS R11, [R4+0x8] ;  /* 0x00000800040b7984 */ /* 0x000fe80000000800 */
[----:B------:R-:W2:Y:S04]  /*2c70*/  LDS R10, [R5+0x8] ;  /* 0x00000800050a7984 */ /* 0x000ea80000000800 */
[----:B------:R-:W-:Y:S04]  /*2c80*/  LDS R13, [R4+0xc] ;  /* 0x00000c00040d7984 */ /* 0x000fe80000000800 */
[----:B------:R-:W3:Y:S04]  /*2c90*/  LDS R12, [R5+0xc] ;  /* 0x00000c00050c7984 */ /* 0x000ee80000000800 */
[----:B------:R-:W-:Y:S04]  /*2ca0*/  LDS R15, [R4+0x10] ;  /* 0x00001000040f7984 */ /* 0x000fe80000000800 */
[----:B------:R-:W4:Y:S04]  /*2cb0*/  LDS R14, [R5+0x10] ;  /* 0x00001000050e7984 */ /* 0x000f280000000800 */
[----:B------:R-:W-:Y:S04]  /*2cc0*/  LDS R17, [R4+0x14] ;  /* 0x0000140004117984 */ /* 0x000fe80000000800 */
[----:B------:R-:W5:Y:S01]  /*2cd0*/  LDS R16, [R5+0x14] ;  /* 0x0000140005107984 */ /* 0x000f620000000800 */
[----:B0-----:R-:W-:-:S03]  /*2ce0*/  FFMA R6, R6, R7, R3 ;  /* 0x0000000706067223 */ /* 0x001fc60000000003 */
[----:B------:R-:W-:Y:S04]  /*2cf0*/  LDS R19, [R4+0x18] ;  /* 0x0000180004137984 */ /* 0x000fe80000000800 */
[----:B------:R-:W0:Y:S01]  /*2d00*/  LDS R18, [R5+0x18] ;  /* 0x0000180005127984 */ /* 0x000e220000000800 */
[----:B-1----:R-:W-:-:S03]  /*2d10*/  FFMA R6, R9, R8, R6 ;  /* 0x0000000809067223 */ /* 0x002fc60000000006 */
[----:B------:R-:W-:Y:S04]  /*2d20*/  LDS R21, [R4+0x1c] ;  /* 0x00001c0004157984 */ /* 0x000fe80000000800 */
[----:B------:R-:W1:Y:S01]  /*2d30*/  LDS R20, [R5+0x1c] ;  /* 0x00001c0005147984 */ /* 0x000e620000000800 */
[----:B--2---:R-:W-:-:S04]  /*2d40*/  FFMA R6, R11, R10, R6 ;  /* 0x0000000a0b067223 */ /* 0x004fc80000000006 */
[----:B---3--:R-:W-:-:S04]  /*2d50*/  FFMA R6, R13, R12, R6 ;  /* 0x0000000c0d067223 */ /* 0x008fc80000000006 */
[----:B----4-:R-:W-:-:S04]  /*2d60*/  FFMA R6, R15, R14, R6 ;  /* 0x0000000e0f067223 */ /* 0x010fc80000000006 */
[----:B-----5:R-:W-:-:S04]  /*2d70*/  FFMA R6, R17, R16, R6 ;  /* 0x0000001011067223 */ /* 0x020fc80000000006 */
[----:B0-----:R-:W-:-:S04]  /*2d80*/  FFMA R6, R19, R18, R6 ;  /* 0x0000001213067223 */ /* 0x001fc80000000006 */
[----:B-1----:R-:W-:Y:S01]  /*2d90*/  FFMA R3, R21, R20, R6 ;  /* 0x0000001415037223 */ /* 0x002fe20000000006 */
[----:B------:R-:W-:Y:S06]  /*2da0*/  @P0 BRA `(.L_x_29) ;  /* 0xfffffffc00840947 */ /* 0x000fec000383ffff */
[----:B------:R-:W-:-:S07]  /*2db0*/  MOV R0, UR18 ;  /* 0x0000001200007c02 */ /* 0x000fce0008000f00 */
.L_x_28:
[----:B------:R-:W-:-:S09]  /*2dc0*/  UISETP.NE.AND UP1, UPT, UR16, URZ, UPT ;  /* 0x000000ff1000728c */ /* 0x000fd2000bf25270 */
[----:B------:R-:W-:Y:S05]  /*2dd0*/  BRA.U !UP1, `(.L_x_27) ;  /* 0x0000000109ec7547 */ /* 0x000fea000b800000 */
[----:B------:R-:W-:Y:S02]  /*2de0*/  UIADD3 UR5, UPT, UPT, UR16, -0x1, URZ ;  /* 0xffffffff10057890 */ /* 0x000fe4000fffe0ff */
[----:B------:R-:W-:Y:S02]  /*2df0*/  UISETP.NE.AND UP2, UPT, UR17, URZ, UPT ;  /* 0x000000ff1100728c */ /* 0x000fe4000bf45270 */
[----:B------:R-:W-:-:S09]  /*2e00*/  UISETP.GE.U32.AND UP1, UPT, UR5, 0x3, UPT ;  /* 0x000000030500788c */ /* 0x000fd2000bf26070 */
[----:B------:R-:W-:Y:S05]  /*2e10*/  BRA.U !UP1, `(.L_x_30) ;  /* 0x0000000109587547 */ /* 0x000fea000b800000 */
[----:B------:R-:W5:Y:S01]  /*2e20*/  S2UR UR10, SR_CgaCtaId ;  /* 0x00000000000a79c3 */ /* 0x000f620000008800 */
[----:B------:R-:W-:Y:S01]  /*2e30*/  UMOV UR5, 0x400 ;  /* 0x0000040000057882 */ /* 0x000fe20000000000 */
[--C-:B0-----:R-:W-:Y:S01]  /*2e40*/  IMAD R5, R37, UR20, R0.reuse ;  /* 0x0000001425057c24 */ /* 0x101fe2000f8e0200 */
[----:B------:R-:W-:Y:S01]  /*2e50*/  UIADD3 UR6, UPT, UPT, UR5, 0x4000, URZ ;  /* 0x0000400005067890 */ /* 0x000fe2000fffe0ff */
[----:B-1234-:R-:W-:Y:S01]  /*2e60*/  IMAD R4, R2, UR20, R0 ;  /* 0x0000001402047c24 */ /* 0x01efe2000f8e0200 */
[----:B------:R-:W-:Y:S01]  /*2e70*/  IADD3 R0, PT, PT, R0, 0x4, RZ ;  /* 0x0000000400007810 */ /* 0x000fe20007ffe0ff */
[----:B-----5:R-:W-:Y:S02]  /*2e80*/  ULEA UR5, UR10, UR5, 0x18 ;  /* 0x000000050a057291 */ /* 0x020fe4000f8ec0ff */
[----:B------:R-:W-:-:S04]  /*2e90*/  ULEA UR6, UR10, UR6, 0x18 ;  /* 0x000000060a067291 */ /* 0x000fc8000f8ec0ff */
[----:B------:R-:W-:Y:S02]  /*2ea0*/  LEA R5, R5, UR5, 0x2 ;  /* 0x0000000505057c11 */ /* 0x000fe4000f8e10ff */
[----:B------:R-:W-:-:S03]  /*2eb0*/  LEA R4, R4, UR6, 0x2 ;  /* 0x0000000604047c11 */ /* 0x000fc6000f8e10ff */
[----:B------:R-:W-:Y:S04]  /*2ec0*/  LDS R7, [R5] ;  /* 0x0000000005077984 */ /* 0x000fe80000000800 */
[----:B------:R-:W0:Y:S04]  /*2ed0*/  LDS R6, [R4] ;  /* 0x0000000004067984 */ /* 0x000e280000000800 */
[----:B------:R-:W-:Y:S04]  /*2ee0*/  LDS R8, [R5+0x4] ;  /* 0x0000040005087984 */ /* 0x000fe80000000800 */
[----:B------:R-:W1:Y:S04]  /*2ef0*/  LDS R9, [R4+0x4] ;  /* 0x0000040004097984 */ /* 0x000e680000000800 */
[----:B------:R-:W-:Y:S04]  /*2f00*/  LDS R10, [R5+0x8] ;  /* 0x00000800050a7984 */ /* 0x000fe80000000800 */
[----:B------:R-:W2:Y:S04]  /*2f10*/  LDS R11, [R4+0x8] ;  /* 0x00000800040b7984 */ /* 0x000ea80000000800 */
[----:B------:R-:W-:Y:S04]  /*2f20*/  LDS R12, [R5+0xc] ;  /* 0x00000c00050c7984 */ /* 0x000fe80000000800 */
[----:B------:R-:W3:Y:S01]  /*2f30*/  LDS R13, [R4+0xc] ;  /* 0x00000c00040d7984 */ /* 0x000ee20000000800 */
[----:B0-----:R-:W-:-:S04]  /*2f40*/  FFMA R6, R6, R7, R3 ;  /* 0x0000000706067223 */ /* 0x001fc80000000003 */
[----:B-1----:R-:W-:-:S04]  /*2f50*/  FFMA R6, R9, R8, R6 ;  /* 0x0000000809067223 */ /* 0x002fc80000000006 */
[----:B--2---:R-:W-:-:S04]  /*2f60*/  FFMA R6, R11, R10, R6 ;  /* 0x0000000a0b067223 */ /* 0x004fc80000000006 */
[----:B---3--:R-:W-:-:S07]  /*2f70*/  FFMA R3, R13, R12, R6 ;  /* 0x0000000c0d037223 */ /* 0x008fce0000000006 */
.L_x_30:
[----:B------:R-:W-:Y:S05]  /*2f80*/  BRA.U !UP2, `(.L_x_27) ;  /* 0x000000010a807547 */ /* 0x000fea000b800000 */
[----:B------:R-:W-:Y:S02]  /*2f90*/  UISETP.NE.AND UP1, UPT, UR17, 0x1, UPT ;  /* 0x000000011100788c */ /* 0x000fe4000bf25270 */
[----:B------:R-:W-:-:S07]  /*2fa0*/  ULOP3.LUT UP2, URZ, UR20, 0x1, URZ, 0xc0, !UPT ;  /* 0x0000000114ff7892 */ /* 0x000fce000f84c0ff */
[----:B------:R-:W-:Y:S05]  /*2fb0*/  BRA.U !UP1, `(.L_x_31) ;  /* 0x0000000109407547 */ /* 0x000fea000b800000 */
[----:B------:R-:W5:Y:S01]  /*2fc0*/  S2UR UR10, SR_CgaCtaId ;  /* 0x00000000000a79c3 */ /* 0x000f620000008800 */
[----:B------:R-:W-:Y:S01]  /*2fd0*/  UMOV UR5, 0x400 ;  /* 0x0000040000057882 */ /* 0x000fe20000000000 */
[--C-:B0-----:R-:W-:Y:S01]  /*2fe0*/  IMAD R5, R37, UR20, R0.reuse ;  /* 0x0000001425057c24 */ /* 0x101fe2000f8e0200 */
[----:B------:R-:W-:Y:S01]  /*2ff0*/  UIADD3 UR6, UPT, UPT, UR5, 0x4000, URZ ;  /* 0x0000400005067890 */ /* 0x000fe2000fffe0ff */
[----:B-1234-:R-:W-:Y:S02]  /*3000*/  IMAD R4, R2, UR20, R0 ;  /* 0x0000001402047c24 */ /* 0x01efe4000f8e0200 */
[----:B------:R-:W-:Y:S01]  /*3010*/  VIADD R0, R0, 0x2 ;  /* 0x0000000200007836 */ /* 0x000fe20000000000 */
[----:B-----5:R-:W-:Y:S02]  /*3020*/  ULEA UR5, UR10, UR5, 0x18 ;  /* 0x000000050a057291 */ /* 0x020fe4000f8ec0ff */
[----:B------:R-:W-:-:S04]  /*3030*/  ULEA UR6, UR10, UR6, 0x18 ;  /* 0x000000060a067291 */ /* 0x000fc8000f8ec0ff */
[----:B------:R-:W-:Y:S02]  /*3040*/  LEA R5, R5, UR5, 0x2 ;  /* 0x0000000505057c11 */ /* 0x000fe4000f8e10ff */
[----:B------:R-:W-:-:S03]  /*3050*/  LEA R4, R4, UR6, 0x2 ;  /* 0x0000000604047c11 */ /* 0x000fc6000f8e10ff */
[----:B------:R-:W-:Y:S04]  /*3060*/  LDS R7, [R5] ;  /* 0x0000000005077984 */ /* 0x000fe80000000800 */
[----:B------:R-:W0:Y:S04]  /*3070*/  LDS R6, [R4] ;  /* 0x0000000004067984 */ /* 0x000e280000000800 */
[----:B------:R-:W-:Y:S04]  /*3080*/  LDS R9, [R5+0x4] ;  /* 0x0000040005097984 */ /* 0x000fe80000000800 */
[----:B------:R-:W1:Y:S01]  /*3090*/  LDS R8, [R4+0x4] ;  /* 0x0000040004087984 */ /* 0x000e620000000800 */
[----:B0-----:R-:W-:-:S04]  /*30a0*/  FFMA R3, R6, R7, R3 ;  /* 0x0000000706037223 */ /* 0x001fc80000000003 */
[----:B-1----:R-:W-:-:S07]  /*30b0*/  FFMA R3, R8, R9, R3 ;  /* 0x0000000908037223 */ /* 0x002fce0000000003 */
.L_x_31:
[----:B------:R-:W-:Y:S05]  /*30c0*/  BRA.U !UP2, `(.L_x_27) ;  /* 0x000000010a307547 */ /* 0x000fea000b800000 */
[----:B------:R-:W5:Y:S01]  /*30d0*/  S2UR UR10, SR_CgaCtaId ;  /* 0x00000000000a79c3 */ /* 0x000f620000008800 */
[----:B------:R-:W-:Y:S01]  /*30e0*/  UMOV UR5, 0x400 ;  /* 0x0000040000057882 */ /* 0x000fe20000000000 */
[--C-:B01234-:R-:W-:Y:S01]  /*30f0*/  IMAD R4, R37, UR20, R0.reuse ;  /* 0x0000001425047c24 */ /* 0x11ffe2000f8e0200 */
[----:B------:R-:W-:Y:S01]  /*3100*/  UIADD3 UR6, UPT, UPT, UR5, 0x4000, URZ ;  /* 0x0000400005067890 */ /* 0x000fe2000fffe0ff */
[----:B------:R-:W-:Y:S01]  /*3110*/  IMAD R0, R2, UR20, R0 ;  /* 0x0000001402007c24 */ /* 0x000fe2000f8e0200 */
[----:B-----5:R-:W-:Y:S02]  /*3120*/  ULEA UR5, UR10, UR5, 0x18 ;  /* 0x000000050a057291 */ /* 0x020fe4000f8ec0ff */
[----:B------:R-:W-:-:S04]  /*3130*/  ULEA UR6, UR10, UR6, 0x18 ;  /* 0x000000060a067291 */ /* 0x000fc8000f8ec0ff */
[----:B------:R-:W-:Y:S02]  /*3140*/  LEA R4, R4, UR5, 0x2 ;  /* 0x0000000504047c11 */ /* 0x000fe4000f8e10ff */
[----:B------:R-:W-:-:S04]  /*3150*/  LEA R0, R0, UR6, 0x2 ;  /* 0x0000000600007c11 */ /* 0x000fc8000f8e10ff */
[----:B------:R-:W-:Y:S04]  /*3160*/  LDS R4, [R4] ;  /* 0x0000000004047984 */ /* 0x000fe80000000800 */
[----:B------:R-:W0:Y:S02]  /*3170*/  LDS R0, [R0] ;  /* 0x0000000000007984 */ /* 0x000e240000000800 */
[----:B0-----:R-:W-:-:S07]  /*3180*/  FFMA R3, R0, R4, R3 ;  /* 0x0000000400037223 */ /* 0x001fce0000000003 */
.L_x_27:
[----:B------:R-:W-:Y:S02]  /*3190*/  HFMA2 R0, -RZ, RZ, 0.96630859375, -0.0022525787353515625 ;  /* 0x3bbb989dff007431 */ /* 0x000fe400000001ff */
[----:B------:R-:W-:Y:S01]  /*31a0*/  FFMA R3, R3, R38, -3 ;  /* 0xc040000003037423 */ /* 0x000fe20000000026 */
[----:B------:R-:W-:Y:S01]  /*31b0*/  MOV R5, 0x437c0000 ;  /* 0x437c000000057802 */ /* 0x000fe20000000f00 */
[----:B------:R-:W5:Y:S01]  /*31c0*/  S2UR UR20, SR_CgaCtaId ;  /* 0x00000000001479c3 */ /* 0x000f620000008800 */
[----:B------:R-:W-:Y:S01]  /*31d0*/  UMOV UR10, 0x400 ;  /* 0x00000400000a7882 */ /* 0x000fe20000000000 */
[----:B------:R-:W-:Y:S01]  /*31e0*/  ISETP.NE.AND P0, PT, R2, RZ, PT ;  /* 0x000000ff0200720c */ /* 0x000fe20003f05270 */
[----:B------:R-:W-:Y:S01]  /*31f0*/  UIADD3 UR5, UPT, UPT, UR10, 0x8100, URZ ;  /* 0x000081000a057890 */ /* 0x000fe2000fffe0ff */
[----:B------:R-:W-:Y:S01]  /*3200*/  BSSY.RECONVERGENT B0, `(.L_x_32) ;  /* 0x0000045000007945 */ /* 0x000fe20003800200 */
[----:B------:R-:W-:-:S04]  /*3210*/  FFMA.SAT R0, R3, R0, 0.5 ;  /* 0x3f00000003007423 */ /* 0x000fc80000002000 */
[----:B------:R-:W-:Y:S01]  /*3220*/  FFMA.RM R0, R0, R5, 12582913 ;  /* 0x4b40000100007423 */ /* 0x000fe20000004005 */
[----:B0-----:R-:W-:-:S03]  /*3230*/  LEA R5, R2, R37, 0x5 ;  /* 0x0000002502057211 */ /* 0x001fc600078e28ff */
[C---:B-1234-:R-:W-:Y:S01]  /*3240*/  FADD R4, R0.reuse, -12583039 ;  /* 0xcb40007f00047421 */ /* 0x05efe20000000000 */
[----:B------:R-:W-:-:S03]  /*3250*/  IMAD.SHL.U32 R0, R0, 0x800000, RZ ;  /* 0x0080000000007824 */ /* 0x000fc600078e00ff */
[----:B------:R-:W-:-:S04]  /*3260*/  FFMA R4, R3, 1.4426950216293334961, -R4 ;  /* 0x3fb8aa3b03047823 */ /* 0x000fc80000000804 */
[----:B------:R-:W-:Y:S01]  /*3270*/  FFMA R4, R3, 1.925963033500011079e-08, R4 ;  /* 0x32a5706003047823 */ /* 0x000fe20000000004 */
[----:B-----5:R-:W-:-:S03]  /*3280*/  ULEA UR19, UR20, UR5, 0x18 ;  /* 0x0000000514137291 */ /* 0x020fc6000f8ec0ff */
[----:B------:R-:W0:Y:S03]  /*3290*/  MUFU.EX2 R3, R4 ;  /* 0x0000000400037308 */ /* 0x000e260000000800 */
[----:B------:R-:W-:Y:S01]  /*32a0*/  LEA R5, R5, UR19, 0x2 ;  /* 0x0000001305057c11 */ /* 0x000fe2000f8e10ff */
[----:B0-----:R-:W-:-:S05]  /*32b0*/  FMUL R0, R0, R3 ;  /* 0x0000000300007220 */ /* 0x001fca0000400000 */
[----:B------:R0:W-:Y:S01]  /*32c0*/  STS [R5], R0 ;  /* 0x0000000005007388 */ /* 0x0001e20000000800 */
[----:B------:R-:W-:Y:S06]  /*32d0*/  BAR.SYNC.DEFER_BLOCKING 0x0 ;  /* 0x0000000000007b1d */ /* 0x000fec0000010000 */
[----:B------:R-:W-:Y:S05]  /*32e0*/  @P0 BRA `(.L_x_33) ;  /* 0x0000000000d80947 */ /* 0x000fea0003800000 */
[----:B------:R-:W1:Y:S01]  /*32f0*/  S2UR UR6, SR_CgaCtaId ;  /* 0x00000000000679c3 */ /* 0x000e620000008800 */
[----:B------:R-:W-:Y:S02]  /*3300*/  UMOV UR5, 0x400 ;  /* 0x0000040000057882 */ /* 0x000fe40000000000 */
[----:B------:R-:W-:-:S04]  /*3310*/  UIADD3 UR5, UPT, UPT, UR5, 0x8100, URZ ;  /* 0x0000810005057890 */ /* 0x000fc8000fffe0ff */
[----:B-1----:R-:W-:-:S06]  /*3320*/  ULEA UR5, UR6, UR5, 0x18 ;  /* 0x0000000506057291 */ /* 0x002fcc000f8ec0ff */
[----:B0-----:R-:W-:Y:S01]  /*3330*/  LEA R0, R37, UR5, 0x7 ;  /* 0x0000000525007c11 */ /* 0x001fe2000f8e38ff */
[----:B------:R-:W-:-:S04]  /*3340*/  UIADD3 UR5, UPT, UPT, UR10, 0x8000, URZ ;  /* 0x000080000a057890 */ /* 0x000fc8000fffe0ff */
[----:B------:R-:W0:Y:S01]  /*3350*/  LDS.128 R16, [R0] ;  /* 0x0000000000107984 */ /* 0x000e220000000c00 */
[----:B------:R-:W-:-:S03]  /*3360*/  ULEA UR5, UR20, UR5, 0x18 ;  /* 0x0000000514057291 */ /* 0x000fc6000f8ec0ff */
[----:B------:R-:W1:Y:S03]  /*3370*/  LDS.128 R8, [R0+0x10] ;  /* 0x0000100000087984 */ /* 0x000e660000000c00 */
[----:B------:R-:W-:Y:S01]  /*3380*/  LEA R3, R37, UR5, 0x2 ;  /* 0x0000000525037c11 */ /* 0x000fe2000f8e10ff */
[----:B------:R-:W2:Y:S01]  /*3390*/  LDS.128 R4, [R0+0x20] ;  /* 0x0000200000047984 */ /* 0x000ea20000000c00 */
[----:B------:R-:W-:-:S03]  /*33a0*/  UIADD3 UR5, UPT, UPT, UR10, 0x8080, URZ ;  /* 0x000080800a057890 */ /* 0x000fc6000fffe0ff */
[----:B------:R-:W3:Y:S01]  /*33b0*/  LDS.128 R12, [R0+0x30] ;  /* 0x00003000000c7984 */ /* 0x000ee20000000c00 */
[----:B------:R-:W-:-:S03]  /*33c0*/  ULEA UR5, UR20, UR5, 0x18 ;  /* 0x0000000514057291 */ /* 0x000fc6000f8ec0ff */
[----:B------:R-:W-:Y:S01]  /*33d0*/  LDS R3, [R3] ;  /* 0x0000000003037984 */ /* 0x000fe20000000800 */
[----:B0-----:R-:W-:-:S04]  /*33e0*/  FADD R16, RZ, R16 ;  /* 0x00000010ff107221 */ /* 0x001fc80000000000 */
[----:B------:R-:W-:-:S04]  /*33f0*/  FADD R17, R16, R17 ;  /* 0x0000001110117221 */ /* 0x000fc80000000000 */
[----:B------:R-:W-:-:S04]  /*3400*/  FADD R18, R17, R18 ;  /* 0x0000001211127221 */ /* 0x000fc80000000000 */
[----:B------:R-:W-:-:S04]  /*3410*/  FADD R19, R18, R19 ;  /* 0x0000001312137221 */ /* 0x000fc80000000000 */
[----:B-1----:R-:W-:Y:S02]  /*3420*/  FADD R8, R19, R8 ;  /* 0x0000000813087221 */ /* 0x002fe40000000000 */
[----:B------:R-:W0:Y:S02]  /*3430*/  LDS.128 R16, [R0+0x40] ;  /* 0x0000400000107984 */ /* 0x000e240000000c00 */
[----:B------:R-:W-:-:S04]  /*3440*/  FADD R9, R8, R9 ;  /* 0x0000000908097221 */ /* 0x000fc80000000000 */
[----:B------:R-:W-:-:S04]  /*3450*/  FADD R10, R9, R10 ;  /* 0x0000000a090a7221 */ /* 0x000fc80000000000 */
[----:B------:R-:W-:-:S04]  /*3460*/  FADD R11, R10, R11 ;  /* 0x0000000b0a0b7221 */ /* 0x000fc80000000000 */
[----:B--2---:R-:W-:Y:S02]  /*3470*/  FADD R4, R11, R4 ;  /* 0x000000040b047221 */ /* 0x004fe40000000000 */
[----:B------:R-:W1:Y:S02]  /*3480*/  LDS.128 R8, [R0+0x50] ;  /* 0x0000500000087984 */ /* 0x000e640000000c00 */
[----:B------:R-:W-:-:S04]  /*3490*/  FADD R5, R4, R5 ;  /* 0x0000000504057221 */ /* 0x000fc80000000000 */
[----:B------:R-:W-:-:S04]  /*34a0*/  FADD R6, R5, R6 ;  /* 0x0000000605067221 */ /* 0x000fc80000000000 */
[----:B------:R-:W-:-:S04]  /*34b0*/  FADD R7, R6, R7 ;  /* 0x0000000706077221 */ /* 0x000fc80000000000 */
[----:B---3--:R-:W-:Y:S02]  /*34c0*/  FADD R12, R7, R12 ;  /* 0x0000000c070c7221 */ /* 0x008fe40000000000 */
[----:B------:R-:W2:Y:S02]  /*34d0*/  LDS.128 R4, [R0+0x60] ;  /* 0x0000600000047984 */ /* 0x000ea40000000c00 */
[----:B------:R-:W-:-:S04]  /*34e0*/  FADD R13, R12, R13 ;  /* 0x0000000d0c0d7221 */ /* 0x000fc80000000000 */
[----:B------:R-:W-:-:S04]  /*34f0*/  FADD R14, R13, R14 ;  /* 0x0000000e0d0e7221 */ /* 0x000fc80000000000 */
[----:B------:R-:W-:-:S04]  /*3500*/  FADD R15, R14, R15 ;  /* 0x0000000f0e0f7221 */ /* 0x000fc80000000000 */
[----:B0-----:R-:W-:Y:S02]  /*3510*/  FADD R16, R15, R16 ;  /* 0x000000100f107221 */ /* 0x001fe40000000000 */
[----:B------:R0:W3:Y:S02]  /*3520*/  LDS.128 R12, [R0+0x70] ;  /* 0x00007000000c7984 */ /* 0x0000e40000000c00 */
[----:B------:R-:W-:-:S04]  /*3530*/  FADD R17, R16, R17 ;  /* 0x0000001110117221 */ /* 0x000fc80000000000 */
[----:B------:R-:W-:Y:S01]  /*3540*/  FADD R18, R17, R18 ;  /* 0x0000001211127221 */ /* 0x000fe20000000000 */
[----:B0-----:R-:W-:-:S03]  /*3550*/  LEA R0, R37, UR5, 0x2 ;  /* 0x0000000525007c11 */ /* 0x001fc6000f8e10ff */
[----:B------:R-:W-:-:S04]  /*3560*/  FADD R19, R18, R19 ;  /* 0x0000001312137221 */ /* 0x000fc80000000000 */
[----:B-1----:R-:W-:-:S04]  /*3570*/  FADD R8, R19, R8 ;  /* 0x0000000813087221 */ /* 0x002fc80000000000 */
[----:B------:R-:W-:-:S04]  /*3580*/  FADD R9, R8, R9 ;  /* 0x0000000908097221 */ /* 0x000fc80000000000 */
[----:B------:R-:W-:-:S04]  /*3590*/  FADD R10, R9, R10 ;  /* 0x0000000a090a7221 */ /* 0x000fc80000000000 */
[----:B------:R-:W-:-:S04]  /*35a0*/  FADD R11, R10, R11 ;  /* 0x0000000b0a0b7221 */ /* 0x000fc80000000000 */
[----:B--2---:R-:W-:-:S04]  /*35b0*/  FADD R4, R11, R4 ;  /* 0x000000040b047221 */ /* 0x004fc80000000000 */
[----:B------:R-:W-:-:S04]  /*35c0*/  FADD R5, R4, R5 ;  /* 0x0000000504057221 */ /* 0x000fc80000000000 */
[----:B------:R-:W-:-:S04]  /*35d0*/  FADD R6, R5, R6 ;  /* 0x0000000605067221 */ /* 0x000fc80000000000 */
[----:B------:R-:W-:-:S04]  /*35e0*/  FADD R7, R6, R7 ;  /* 0x0000000706077221 */ /* 0x000fc80000000000 */
[----:B---3--:R-:W-:-:S04]  /*35f0*/  FADD R12, R7, R12 ;  /* 0x0000000c070c7221 */ /* 0x008fc80000000000 */
[----:B------:R-:W-:-:S04]  /*3600*/  FADD R13, R12, R13 ;  /* 0x0000000d0c0d7221 */ /* 0x000fc80000000000 */
[----:B------:R-:W-:-:S04]  /*3610*/  FADD R14, R13, R14 ;  /* 0x0000000e0d0e7221 */ /* 0x000fc80000000000 */
[----:B------:R-:W-:-:S04]  /*3620*/  FADD R14, R14, R15 ;  /* 0x0000000f0e0e7221 */ /* 0x000fc80000000000 */
[----:B------:R-:W-:-:S05]  /*3630*/  FADD R3, R14, R3 ;  /* 0x000000030e037221 */ /* 0x000fca0000000000 */
[----:B------:R1:W-:Y:S02]  /*3640*/  STS [R0], R3 ;  /* 0x0000000300007388 */ /* 0x0003e40000000800 */
.L_x_33:
[----:B------:R-:W-:Y:S05]  /*3650*/  BSYNC.RECONVERGENT B0 ;  /* 0x0000000000007941 */ /* 0x000fea0003800200 */
.L_x_32:
[----:B------:R-:W-:Y:S06]  /*3660*/  BAR.SYNC.DEFER_BLOCKING 0x0 ;  /* 0x0000000000007b1d */ /* 0x000fec0000010000 */
[----:B------:R-:W-:Y:S05]  /*3670*/  BRA.U !UP0, `(.L_x_34) ;  /* 0x0000000908447547 */ /* 0x000fea000b800000 */
[----:B------:R-:W2:Y:S01]  /*3680*/  S2UR UR10, SR_CgaCtaId ;  /* 0x00000000000a79c3 */ /* 0x000ea20000008800 */
[----:B------:R-:W-:Y:S01]  /*3690*/  UMOV UR5, 0x400 ;  /* 0x0000040000057882 */ /* 0x000fe20000000000 */
[----:B01----:R-:W-:Y:S01]  /*36a0*/  LEA R0, R2, UR19, 0x7 ;  /* 0x0000001302007c11 */ /* 0x003fe2000f8e38ff */
[----:B------:R-:W-:Y:S02]  /*36b0*/  UIADD3 UR6, UPT, UPT, UR5, 0x8000, URZ ;  /* 0x0000800005067890 */ /* 0x000fe4000fffe0ff */
[----:B------:R-:W-:Y:S02]  /*36c0*/  UIADD3 UR5, UPT, UPT, UR5, 0x8080, URZ ;  /* 0x0000808005057890 */ /* 0x000fe4000fffe0ff */
[----:B------:R0:W1:Y:S04]  /*36d0*/  LDS.128 R4, [R0] ;  /* 0x0000000000047984 */ /* 0x0000680000000c00 */
[----:B------:R0:W3:Y:S04]  /*36e0*/  LDS.128 R8, [R0+0x10] ;  /* 0x0000100000087984 */ /* 0x0000e80000000c00 */
[----:B------:R0:W4:Y:S04]  /*36f0*/  LDS.128 R12, [R0+0x20] ;  /* 0x00002000000c7984 */ /* 0x0001280000000c00 */
[----:B------:R0:W0:Y:S04]  /*3700*/  LDS.128 R16, [R0+0x30] ;  /* 0x0000300000107984 */ /* 0x0000280000000c00 */
[----:B------:R0:W0:Y:S01]  /*3710*/  LDS.128 R20, [R0+0x40] ;  /* 0x0000400000147984 */ /* 0x0000220000000c00 */
[----:B--2---:R-:W-:-:S02]  /*3720*/  ULEA UR6, UR10, UR6, 0x18 ;  /* 0x000000060a067291 */ /* 0x004fc4000f8ec0ff */
[----:B------:R-:W-:Y:S01]  /*3730*/  ULEA UR5, UR10, UR5, 0x18 ;  /* 0x000000050a057291 */ /* 0x000fe2000f8ec0ff */
[----:B------:R2:W0:Y:S03]  /*3740*/  LDS.128 R24, [R0+0x50] ;  /* 0x0000500000187984 */ /* 0x0004260000000c00 */
[C---:B------:R-:W-:Y:S01]  /*3750*/  LEA R39, R2.reuse, UR6, 0x2 ;  /* 0x0000000602277c11 */ /* 0x040fe2000f8e10ff */
[----:B------:R2:W0:Y:S01]  /*3760*/  LDS.128 R28, [R0+0x60] ;  /* 0x00006000001c7984 */ /* 0x0004220000000c00 */
[----:B------:R-:W-:Y:S01]  /*3770*/  LEA R3, R2, UR5, 0x2 ;  /* 0x0000000502037c11 */ /* 0x000fe2000f8e10ff */
[----:B------:R-:W-:Y:S02]  /*3780*/  UMOV UR5, URZ ;  /* 0x000000ff00057c82 */ /* 0x000fe40008000000 */
[----:B------:R2:W0:Y:S04]  /*3790*/  LDS.128 R32, [R0+0x70] ;  /* 0x0000700000207984 */ /* 0x0004280000000c00 */
[----:B------:R-:W0:Y:S04]  /*37a0*/  LDS R39, [R39] ;  /* 0x0000000027277984 */ /* 0x000e280000000800 */
[----:B--2---:R-:W0:Y:S02]  /*37b0*/  LDS R3, [R3] ;  /* 0x0000000003037984 */ /* 0x004e240000000800 */
.L_x_37:
[----:B--2---:R-:W2:Y:S01]  /*37c0*/  S2UR UR19, SR_CgaCtaId ;  /* 0x00000000001379c3 */ /* 0x004ea20000008800 */
[----:B------:R-:W-:Y:S01]  /*37d0*/  UMOV UR6, 0x400 ;  /* 0x0000040000067882 */ /* 0x000fe20000000000 */
[----:B0-----:R-:W-:Y:S01]  /*37e0*/  IADD3 R0, PT, PT, R37, UR5, RZ ;  /* 0x0000000525007c10 */ /* 0x001fe2000fffe0ff */
[----:B------:R-:W-:Y:S01]  /*37f0*/  UIADD3 UR10, UPT, UPT, UR6, 0x2000, URZ ;  /* 0x00002000060a7890 */ /* 0x000fe2000fffe0ff */
[----:B------:R-:W-:Y:S01]  /*3800*/  BSSY.RECONVERGENT B0, `(.L_x_35) ;  /* 0x0000076000007945 */ /* 0x000fe20003800200 */
[----:B------:R-:W-:Y:S02]  /*3810*/  UIADD3 UR6, UPT, UPT, UR6, 0x6000, URZ ;  /* 0x0000600006067890 */ /* 0x000fe4000fffe0ff */
[----:B------:R-:W-:Y:S01]  /*3820*/  UIADD3 UR5, UPT, UPT, UR5, 0x20, URZ ;  /* 0x0000002005057890 */ /* 0x000fe2000fffe0ff */
[----:B------:R-:W0:Y:S01]  /*3830*/  LDC R41, c[0x0][0x3a0] ;  /* 0x0000e800ff297b82 */ /* 0x000e220000000800 */
[----:B--2---:R-:W-:Y:S02]  /*3840*/  ULEA UR10, UR19, UR10, 0x18 ;  /* 0x0000000a130a7291 */ /* 0x004fe4000f8ec0ff */
[----:B------:R-:W-:-:S04]  /*3850*/  ULEA UR6, UR19, UR6, 0x18 ;  /* 0x0000000613067291 */ /* 0x000fc8000f8ec0ff */
[----:B------:R-:W-:Y:S02]  /*3860*/  LEA R40, R0, UR10, 0x2 ;  /* 0x0000000a00287c11 */ /* 0x000fe4000f8e10ff */
[C---:B0-----:R-:W-:Y:S02]  /*3870*/  ISETP.LE.AND P2, PT, R41.reuse, UR5, PT ;  /* 0x0000000529007c0c */ /* 0x041fe4000bf43270 */
[C---:B------:R-:W-:Y:S01]  /*3880*/  LEA R48, R41.reuse, R40, 0x2 ;  /* 0x0000002829307211 */ /* 0x040fe200078e10ff */
[----:B------:R-:W1:Y:S03]  /*3890*/  LDS R45, [R40] ;  /* 0x00000000282d7984 */ /* 0x000e660000000800 */
[C---:B------:R-:W-:Y:S01]  /*38a0*/  LEA R50, R41.reuse, R48, 0x2 ;  /* 0x0000003029327211 */ /* 0x040fe200078e10ff */
[----:B------:R0:W2:Y:S04]  /*38b0*/  LDS R46, [R48] ;  /* 0x00000000302e7984 */ /* 0x0000a80000000800 */
[----:B------:R5:W3:Y:S01]  /*38c0*/  LDS R49, [R50] ;  /* 0x0000000032317984 */ /* 0x000ae20000000800 */
[----:B------:R-:W-:-:S05]  /*38d0*/  IMAD R52, R41, 0x4, R50 ;  /* 0x0000000429347824 */ /* 0x000fca00078e0232 */
[C---:B------:R-:W-:Y:S01]  /*38e0*/  LEA R51, R41.reuse, R52, 0x2 ;  /* 0x0000003429337211 */ /* 0x040fe200078e10ff */
[----:B------:R4:W3:Y:S03]  /*38f0*/  LDS R44, [R52] ;  /* 0x00000000342c7984 */ /* 0x0008e60000000800 */
[C---:B------:R-:W-:Y:S01]  /*3900*/  LEA R42, R41.reuse, R51, 0x2 ;  /* 0x00000033292a7211 */ /* 0x040fe200078e10ff */
[----:B------:R3:W3:Y:S03]  /*3910*/  LDS R47, [R51] ;  /* 0x00000000332f7984 */ /* 0x0006e60000000800 */
[C---:B------:R-:W-:Y:S02]  /*3920*/  LEA R53, R41.reuse, R42, 0x2 ;  /* 0x0000002a29357211 */ /* 0x040fe400078e10ff */
[----:B------:R-:W3:Y:S03]  /*3930*/  LDS R42, [R42] ;  /* 0x000000002a2a7984 */ /* 0x000ee60000000800 */
[C---:B0-----:R-:W-:Y:S01]  /*3940*/  IMAD R48, R41.reuse, 0x4, R53 ;  /* 0x0000000429307824 */ /* 0x041fe200078e0235 */
[----:B------:R-:W0:Y:S04]  /*3950*/  LDS R43, [R53] ;  /* 0x00000000352b7984 */ /* 0x000e280000000800 */
[----:B------:R-:W0:Y:S01]  /*3960*/  LDS R40, [R48] ;  /* 0x0000000030287984 */ /* 0x000e220000000800 */
[----:B-----5:R-:W-:-:S04]  /*3970*/  LEA R50, R41, R48, 0x2 ;  /* 0x0000003029327211 */ /* 0x020fc800078e10ff */
[----:B----4-:R-:W-:Y:S01]  /*3980*/  LEA R52, R41, R50, 0x2 ;  /* 0x0000003229347211 */ /* 0x010fe200078e10ff */
[----:B-1----:R-:W-:-:S04]  /*3990*/  FFMA R45, R4, R45, RZ ;  /* 0x0000002d042d7223 */ /* 0x002fc800000000ff */
[----:B--2---:R-:W-:Y:S02]  /*39a0*/  FFMA R46, R46, R5, R45 ;  /* 0x000000052e2e7223 */ /* 0x004fe4000000002d */
[----:B------:R-:W1:Y:S02]  /*39b0*/  LDS R45, [R50] ;  /* 0x00000000322d7984 */ /* 0x000e640000000800 */
[----:B---3--:R-:W-:Y:S02]  /*39c0*/  FFMA R49, R49, R6, R46 ;  /* 0x0000000631317223 */ /* 0x008fe4000000002e */
[----:B------:R2:W3:Y:S02]  /*39d0*/  LDS R46, [R52] ;  /* 0x00000000342e7984 */ /* 0x0004e40000000800 */
[----:B------:R-:W-:Y:S01]  /*39e0*/  FFMA R51, R44, R7, R49 ;  /* 0x000000072c337223 */ /* 0x000fe20000000031 */
[----:B--2---:R-:W-:-:S03]  /*39f0*/  LEA R52, R41, R52, 0x2 ;  /* 0x0000003429347211 */ /* 0x004fc600078e10ff */
[----:B------:R-:W-:Y:S02]  /*3a00*/  FFMA R47, R8, R47, R51 ;  /* 0x0000002f082f7223 */ /* 0x000fe40000000033 */
[----:B------:R-:W-:Y:S01]  /*3a10*/  IMAD R53, R41, 0x4, R52 ;  /* 0x0000000429357824 */ /* 0x000fe200078e0234 */
[----:B------:R2:W4:Y:S01]  /*3a20*/  LDS R49, [R52] ;  /* 0x0000000034317984 */ /* 0x0005220000000800 */
[----:B------:R-:W-:-:S03]  /*3a30*/  FFMA R42, R42, R9, R47 ;  /* 0x000000092a2a7223 */ /* 0x000fc6000000002f */
[----:B------:R5:W4:Y:S01]  /*3a40*/  LDS R44, [R53] ;  /* 0x00000000352c7984 */ /* 0x000b220000000800 */
[----:B------:R-:W-:Y:S01]  /*3a50*/  LEA R48, R41, R53, 0x2 ;  /* 0x0000003529307211 */ /* 0x000fe200078e10ff */
[----:B0-----:R-:W-:-:S03]  /*3a60*/  FFMA R47, R43, R10, R42 ;  /* 0x0000000a2b2f7223 */ /* 0x001fc6000000002a */
[C---:B------:R-:W-:Y:S01]  /*3a70*/  LEA R50, R41.reuse, R48, 0x2 ;  /* 0x0000003029327211 */ /* 0x040fe200078e10ff */
[----:B------:R0:W4:Y:S01]  /*3a80*/  LDS R43, [R48] ;  /* 0x00000000302b7984 */ /* 0x0001220000000800 */
[----:B------:R-:W-:Y:S02]  /*3a90*/  FFMA R47, R40, R11, R47 ;  /* 0x0000000b282f7223 */ /* 0x000fe4000000002f */
[C---:B--2---:R-:W-:Y:S01]  /*3aa0*/  LEA R52, R41.reuse, R50, 0x2 ;  /* 0x0000003229347211 */ /* 0x044fe200078e10ff */
[----:B------:R-:W2:Y:S04]  /*3ab0*/  LDS R40, [R50] ;  /* 0x0000000032287984 */ /* 0x000ea80000000800 */
[----:B-----5:R-:W-:Y:S02]  /*3ac0*/  IMAD R53, R41, 0x4, R52 ;  /* 0x0000000429357824 */ /* 0x020fe400078e0234 */
[----:B-1----:R-:W-:-:S03]  /*3ad0*/  FFMA R47, R12, R45, R47 ;  /* 0x0000002d0c2f7223 */ /* 0x002fc6000000002f */
[----:B------:R-:W-:Y:S01]  /*3ae0*/  LDS R42, [R53] ;  /* 0x00000000352a7984 */ /* 0x000fe20000000800 */
[C---:B0-----:R-:W-:Y:S01]  /*3af0*/  LEA R48, R41.reuse, R53, 0x2 ;  /* 0x0000003529307211 */ /* 0x041fe200078e10ff */
[----:B---3--:R-:W-:Y:S02]  /*3b00*/  FFMA R46, R46, R13, R47 ;  /* 0x0000000d2e2e7223 */ /* 0x008fe4000000002f */
[----:B------:R-:W0:Y:S04]  /*3b10*/  LDS R45, [R52] ;  /* 0x00000000342d7984 */ /* 0x000e280000000800 */
[----:B------:R1:W3:Y:S02]  /*3b20*/  LDS R47, [R48] ;  /* 0x00000000302f7984 */ /* 0x0002e40000000800 */
[----:B-1----:R-:W-:Y:S01]  /*3b30*/  LEA R48, R41, R48, 0x2 ;  /* 0x0000003029307211 */ /* 0x002fe200078e10ff */
[----:B----4-:R-:W-:-:S03]  /*3b40*/  FFMA R49, R49, R14, R46 ;  /* 0x0000000e31317223 */ /* 0x010fc6000000002e */
[C---:B------:R-:W-:Y:S01]  /*3b50*/  LEA R50, R41.reuse, R48, 0x2 ;  /* 0x0000003029327211 */ /* 0x040fe200078e10ff */
[----:B------:R-:W-:Y:S02]  /*3b60*/  FFMA R51, R44, R15, R49 ;  /* 0x0000000f2c337223 */ /* 0x000fe40000000031 */
[----:B------:R1:W4:Y:S02]  /*3b70*/  LDS R44, [R48] ;  /* 0x00000000302c7984 */ /* 0x0003240000000800 */
[C---:B------:R-:W-:Y:S02]  /*3b80*/  IMAD R52, R41.reuse, 0x4, R50 ;  /* 0x0000000429347824 */ /* 0x040fe400078e0232 */
[----:B------:R5:W4:Y:S01]  /*3b90*/  LDS R49, [R50] ;  /* 0x0000000032317984 */ /* 0x000b220000000800 */
[----:B------:R-:W-:Y:S02]  /*3ba0*/  FFMA R43, R16, R43, R51 ;  /* 0x0000002b102b7223 */ /* 0x000fe40000000033 */
[----:B------:R-:W-:Y:S01]  /*3bb0*/  LEA R51, R41, R52, 0x2 ;  /* 0x0000003429337211 */ /* 0x000fe200078e10ff */
[----:B------:R0:W4:Y:S01]  /*3bc0*/  LDS R46, [R52] ;  /* 0x00000000342e7984 */ /* 0x0001220000000800 */
[----:B--2---:R-:W-:-:S02]  /*3bd0*/  FFMA R40, R40, R17, R43 ;  /* 0x0000001128287223 */ /* 0x004fc4000000002b */
[C---:B------:R-:W-:Y:S01]  /*3be0*/  LEA R53, R41.reuse, R51, 0x2 ;  /* 0x0000003329357211 */ /* 0x040fe200078e10ff */
[----:B------:R-:W2:Y:S03]  /*3bf0*/  LDS R43, [R51] ;  /* 0x00000000332b7984 */ /* 0x000ea60000000800 */
[----:B-1----:R-:W-:-:S05]  /*3c00*/  LEA R48, R41, R53, 0x2 ;  /* 0x0000003529307211 */ /* 0x002fca00078e10ff */
[----:B-----5:R-:W-:Y:S02]  /*3c10*/  IMAD R50, R41, 0x4, R48 ;  /* 0x0000000429327824 */ /* 0x020fe400078e0230 */
[----:B0-----:R-:W-:Y:S02]  /*3c20*/  FFMA R45, R45, R18, R40 ;  /* 0x000000122d2d7223 */ /* 0x001fe40000000028 */
[----:B------:R-:W0:Y:S02]  /*3c30*/  LDS R40, [R53] ;  /* 0x0000000035287984 */ /* 0x000e240000000800 */
[----:B------:R-:W-:Y:S01]  /*3c40*/  FFMA R45, R42, R19, R45 ;  /* 0x000000132a2d7223 */ /* 0x000fe2000000002d */
[----:B------:R-:W-:Y:S01]  /*3c50*/  LEA R52, R41, R50, 0x2 ;  /* 0x0000003229347211 */ /* 0x000fe200078e10ff */
[----:B------:R1:W-:Y:S02]  /*3c60*/  LDS R42, [R50] ;  /* 0x00000000322a7984 */ /* 0x0003e40000000800 */
[----:B---3--:R-:W-:-:S02]  /*3c70*/  FFMA R47, R20, R47, R45 ;  /* 0x0000002f142f7223 */ /* 0x008fc4000000002d */
[----:B------:R-:W3:Y:S02]  /*3c80*/  LDS R45, [R48] ;  /* 0x00000000302d7984 */ /* 0x000ee40000000800 */
[----:B----4-:R-:W-:-:S04]  /*3c90*/  FFMA R44, R44, R21, R47 ;  /* 0x000000152c2c7223 */ /* 0x010fc8000000002f */
[----:B------:R-:W-:Y:S01]  /*3ca0*/  FFMA R49, R49, R22, R44 ;  /* 0x0000001631317223 */ /* 0x000fe2000000002c */
[----:B------:R-:W-:-:S03]  /*3cb0*/  LEA R44, R41, R52, 0x2 ;  /* 0x00000034292c7211 */ /* 0x000fc600078e10ff */
[----:B------:R-:W-:Y:S01]  /*3cc0*/  FFMA R49, R46, R23, R49 ;  /* 0x000000172e317223 */ /* 0x000fe20000000031 */
[----:B------:R-:W-:Y:S02]  /*3cd0*/  LEA R47, R41, R44, 0x2 ;  /* 0x0000002c292f7211 */ /* 0x000fe400078e10ff */
[----:B------:R-:W-:Y:S01]  /*3ce0*/  LDS R44, [R44] ;  /* 0x000000002c2c7984 */ /* 0x000fe20000000800 */
[----:B--2---:R-:W-:-:S03]  /*3cf0*/  FFMA R49, R24, R43, R49 ;  /* 0x0000002b18317223 */ /* 0x004fc60000000031 */
[----:B------:R2:W4:Y:S01]  /*3d00*/  LDS R43, [R52] ;  /* 0x00000000342b7984 */ /* 0x0005220000000800 */
[----:B0-----:R-:W-:Y:S01]  /*3d10*/  FFMA R40, R40, R25, R49 ;  /* 0x0000001928287223 */ /* 0x001fe20000000031 */
[C---:B------:R-:W-:Y:S02]  /*3d20*/  IMAD R49, R41.reuse, 0x4, R47 ;  /* 0x0000000429317824 */ /* 0x040fe400078e022f */
[----:B------:R-:W0:Y:S03]  /*3d30*/  LDS R47, [R47] ;  /* 0x000000002f2f7984 */ /* 0x000e260000000800 */
[----:B-1----:R-:W-:Y:S01]  /*3d40*/  LEA R50, R41, R49, 0x2 ;  /* 0x0000003129327211 */ /* 0x002fe200078e10ff */
[----:B------:R-:W1:Y:S01]  /*3d50*/  LDS R46, [R49] ;  /* 0x00000000312e7984 */ /* 0x000e620000000800 */
[----:B---3--:R-:W-:Y:S01]  /*3d60*/  FFMA R51, R45, R26, R40 ;  /* 0x0000001a2d337223 */ /* 0x008fe20000000028 */
[----:B------:R-:W-:Y:S01]  /*3d70*/  IMAD R40, R2, R41, R0 ;  /* 0x0000002902287224 */ /* 0x000fe200078e0200 */
[----:B------:R-:W-:Y:S01]  /*3d80*/  LEA R48, R41, R50, 0x2 ;  /* 0x0000003229307211 */ /* 0x000fe200078e10ff */
[----:B------:R-:W3:Y:S01]  /*3d90*/  LDS R45, [R50] ;  /* 0x00000000322d7984 */ /* 0x000ee20000000800 */
[----:B------:R-:W-:-:S02]  /*3da0*/  FFMA R51, R42, R27, R51 ;  /* 0x0000001b2a337223 */ /* 0x000fc40000000033 */
[C---:B--2---:R-:W-:Y:S02]  /*3db0*/  LEA R52, R41.reuse, R48, 0x2 ;  /* 0x0000003029347211 */ /* 0x044fe400078e10ff */
[----:B------:R-:W2:Y:S01]  /*3dc0*/  LDS R48, [R48] ;  /* 0x0000000030307984 */ /* 0x000ea20000000800 */
[----:B------:R-:W-:Y:S02]  /*3dd0*/  LEA R40, R40, UR6, 0x2 ;  /* 0x0000000628287c11 */ /* 0x000fe4000f8e10ff */
[----:B------:R-:W-:Y:S01]  /*3de0*/  IMAD R0, R41, 0x4, R52 ;  /* 0x0000000429007824 */ /* 0x000fe200078e0234 */
[----:B------:R-:W5:Y:S04]  /*3df0*/  LDS R49, [R52] ;  /* 0x0000000034317984 */ /* 0x000f680000000800 */
[----:B------:R-:W-:Y:S04]  /*3e00*/  LDS R42, [R40] ;  /* 0x00000000282a7984 */ /* 0x000fe80000000800 */
[----:B------:R-:W5:Y:S01]  /*3e10*/  LDS R0, [R0] ;  /* 0x0000000000007984 */ /* 0x000f620000000800 */
[----:B----4-:R-:W-:-:S04]  /*3e20*/  FFMA R43, R28, R43, R51 ;  /* 0x0000002b1c2b7223 */ /* 0x010fc80000000033 */
[----:B------:R-:W-:-:S04]  /*3e30*/  FFMA R44, R44, R29, R43 ;  /* 0x0000001d2c2c7223 */ /* 0x000fc8000000002b */
[----:B0-----:R-:W-:Y:S02]  /*3e40*/  FFMA R47, R47, R30, R44 ;  /* 0x0000001e2f2f7223 */ /* 0x001fe4000000002c */
[----:B------:R-:W0:Y:S02]  /*3e50*/  MUFU.RCP R44, R3 ;  /* 0x00000003002c7308 */ /* 0x000e240000001000 */
[----:B-1----:R-:W-:-:S04]  /*3e60*/  FFMA R47, R46, R31, R47 ;  /* 0x0000001f2e2f7223 */ /* 0x002fc8000000002f */
[----:B---3--:R-:W-:-:S04]  /*3e70*/  FFMA R45, R32, R45, R47 ;  /* 0x0000002d202d7223 */ /* 0x008fc8000000002f */
[----:B--2---:R-:W-:-:S04]  /*3e80*/  FFMA R48, R48, R33, R45 ;  /* 0x0000002130307223 */ /* 0x004fc8000000002d */
[----:B-----5:R-:W-:Y:S01]  /*3e90*/  FFMA R49, R49, R34, R48 ;  /* 0x0000002231317223 */ /* 0x020fe20000000030 */
[----:B0-----:R-:W-:-:S04]  /*3ea0*/  FFMA R43, -R3, R44, 1 ;  /* 0x3f800000032b7423 */ /* 0x001fc8000000012c */
[----:B------:R-:W-:Y:S01]  /*3eb0*/  FFMA R43, R44, R43, R44 ;  /* 0x0000002b2c2b7223 */ /* 0x000fe2000000002c */
[----:B------:R-:W-:-:S04]  /*3ec0*/  FFMA R0, R0, R35, R49 ;  /* 0x0000002300007223 */ /* 0x000fc80000000031 */
[----:B------:R-:W-:-:S04]  /*3ed0*/  FFMA R0, R39, R42, R0 ;  /* 0x0000002a27007223 */ /* 0x000fc80000000000 */
[----:B------:R-:W0:Y:S01]  /*3ee0*/  FCHK P0, R0, R3 ;  /* 0x0000000300007302 */ /* 0x000e220000000000 */
[----:B------:R-:W-:-:S04]  /*3ef0*/  FFMA R42, R0, R43, RZ ;  /* 0x0000002b002a7223 */ /* 0x000fc800000000ff */
[----:B------:R-:W-:-:S04]  /*3f00*/  FFMA R41, -R3, R42, R0 ;  /* 0x0000002a03297223 */ /* 0x000fc80000000100 */
[----:B------:R-:W-:Y:S01]  /*3f10*/  FFMA R41, R43, R41, R42 ;  /* 0x000000292b297223 */ /* 0x000fe2000000002a */
[----:B0-----:R-:W-:Y:S06]  /*3f20*/  @!P0 BRA `(.L_x_36) ;  /* 0x00000000000c8947 */ /* 0x001fec0003800000 */
[----:B------:R-:W-:-:S07]  /*3f30*/  MOV R42, 0x3f50 ;  /* 0x00003f50002a7802 */ /* 0x000fce0000000f00 */
[----:B------:R-:W-:Y:S05]  /*3f40*/  CALL.REL.NOINC `($__internal_2_$__cuda_sm3x_div_rn_noftz_f32_slowpath) ;  /* 0x0000000c006c7944 */ /* 0x000fea0003c00000 */
[----:B------:R-:W-:-:S07]  /*3f50*/  MOV R41, R0 ;  /* 0x0000000000297202 */ /* 0x000fce0000000f00 */
.L_x_36:
[----:B------:R-:W-:Y:S05]  /*3f60*/  BSYNC.RECONVERGENT B0 ;  /* 0x0000000000007941 */ /* 0x000fea0003800200 */
.L_x_35:
[----:B------:R2:W-:Y:S01]  /*3f70*/  STS [R40], R41 ;  /* 0x0000002928007388 */ /* 0x0005e20000000800 */
[----:B------:R-:W-:Y:S05]  /*3f80*/  @!P2 BRA `(.L_x_37) ;  /* 0xfffffff8000ca947 */ /* 0x000fea000383ffff */
.L_x_34:
[----:B------:R-:W3:Y:S01]  /*3f90*/  S2UR UR6, SR_CgaCtaId ;  /* 0x00000000000679c3 */ /* 0x000ee20000008800 */
[----:B------:R-:W-:Y:S01]  /*3fa0*/  UMOV UR5, 0x400 ;  /* 0x0000040000057882 */ /* 0x000fe20000000000 */
[----:B------:R-:W-:Y:S01]  /*3fb0*/  ISETP.NE.AND P0, PT, R2, RZ, PT ;  /* 0x000000ff0200720c */ /* 0x000fe20003f05270 */
[----:B------:R-:W-:Y:S02]  /*3fc0*/  UIADD3 UR10, UPT, UPT, UR5, 0x8080, URZ ;  /* 0x00008080050a7890 */ /* 0x000fe4000fffe0ff */
[----:B------:R-:W-:Y:S02]  /*3fd0*/  UIADD3 UR5, UPT, UPT, UR5, 0x8000, URZ ;  /* 0x0000800005057890 */ /* 0x000fe4000fffe0ff */
[----:B------:R-:W-:Y:S02]  /*3fe0*/  UIADD3 UR4, UPT, UPT, UR4, 0x1, URZ ;  /* 0x0000000104047890 */ /* 0x000fe4000fffe0ff */
[----:B---3--:R-:W-:Y:S02]  /*3ff0*/  ULEA UR10, UR6, UR10, 0x18 ;  /* 0x0000000a060a7291 */ /* 0x008fe4000f8ec0ff */
[----:B------:R-:W-:Y:S01]  /*4000*/  ULEA UR5, UR6, UR5, 0x18 ;  /* 0x0000000506057291 */ /* 0x000fe2000f8ec0ff */
[----:B------:R-:W3:Y:S03]  /*4010*/  LDCU UR6, c[0x0][0x3a4] ;  /* 0x00007480ff0677ac */ /* 0x000ee60008000800 */
[----:B01----:R-:W-:-:S02]  /*4020*/  LEA R0, R37, UR10, 0x2 ;  /* 0x0000000a25007c11 */ /* 0x003fc4000f8e10ff */
[----:B------:R-:W-:-:S04]  /*4030*/  LEA R3, R37, UR5, 0x2 ;  /* 0x0000000525037c11 */ /* 0x000fc8000f8e10ff */
[----:B------:R-:W0:Y:S01]  /*4040*/  @!P0 LDS R0, [R0] ;  /* 0x0000000000008984 */ /* 0x000e220000000800 */
[----:B---3--:R-:W-:-:S03]  /*4050*/  UISETP.NE.AND UP0, UPT, UR4, UR6, UPT ;  /* 0x000000060400728c */ /* 0x008fc6000bf05270 */
[----:B0-----:R1:W-:Y:S06]  /*4060*/  @!P0 STS [R3], R0 ;  /* 0x0000000003008388 */ /* 0x0013ec0000000800 */
[----:B------:R-:W-:Y:S05]  /*4070*/  BRA.U UP0, `(.L_x_38) ;  /* 0xffffffd100dc7547 */ /* 0x000fea000b83ffff */
.L_x_12:
[----:B------:R-:W4:Y:S02]  /*4080*/  LDC R17, c[0x0][0x3a0] ;  /* 0x0000e800ff117b82 */ /* 0x000f240000000800 */
[----:B----4-:R-:W-:-:S13]  /*4090*/  ISETP.GE.AND P0, PT, R17, 0x1, PT ;  /* 0x000000011100780c */ /* 0x010fda0003f06270 */
[----:B------:R-:W-:Y:S05]  /*40a0*/  @!P0 EXIT ;  /* 0x000000000000894d */ /* 0x000fea0003800000 */
[----:B---3--:R-:W0:Y:S01]  /*40b0*/  S2R R7, SR_TID.X ;  /* 0x0000000000077919 */ /* 0x008e220000002100 */
[----:B------:R-:W-:Y:S01]  /*40c0*/  IADD3 R20, PT, PT, R17, -0x1, RZ ;  /* 0xffffffff11147810 */ /* 0x000fe20007ffe0ff */
[----:B------:R-:W-:-:S03]  /*40d0*/  UMOV UR4, URZ ;  /* 0x000000ff00047c82 */ /* 0x000fc60008000000 */
[C---:B------:R-:W-:Y:S02]  /*40e0*/  ISETP.GE.U32.AND P0, PT, R20.reuse, 0xe0, PT ;  /* 0x000000e01400780c */ /* 0x040fe40003f06070 */
[----:B------:R-:W-:-:S04]  /*40f0*/  LEA.HI R22, R20, 0x1, RZ, 0x1b ;  /* 0x0000000114167811 */ /* 0x000fc800078fd8ff */
[----:B------:R-:W-:Y:S01]  /*4100*/  LOP3.LUT R24, R22, 0x7, RZ, 0xc0, !PT ;  /* 0x0000000716187812 */ /* 0x000fe200078ec0ff */
[----:B01----:R-:W-:-:S06]  /*4110*/  IMAD R0, R2, R17, R7 ;  /* 0x0000001102007224 */ /* 0x003fcc00078e0207 */
[----:B------:R-:W-:Y:S05]  /*4120*/  @!P0 BRA `(.L_x_39) ;  /* 0x0000000000d08947 */ /* 0x000fea0003800000 */
[----:B------:R-:W0:Y:S01]  /*4130*/  LDC R3, c[0x0][0x3a8] ;  /* 0x0000ea00ff037b82 */ /* 0x000e220000000800 */
[----:B------:R-:W-:Y:S02]  /*4140*/  UMOV UR4, 0x400 ;  /* 0x0000040000047882 */ /* 0x000fe40000000000 */
[----:B------:R-:W-:-:S05]  /*4150*/  UIADD3 UR4, UPT, UPT, UR4, 0x6000, URZ ;  /* 0x0000600004047890 */ /* 0x000fca000fffe0ff */
[----:B------:R-:W1:Y:S08]  /*4160*/  S2UR UR5, SR_CgaCtaId ;  /* 0x00000000000579c3 */ /* 0x000e700000008800 */
[----:B------:R-:W3:Y:S01]  /*4170*/  LDC.64 R4, c[0x0][0x398] ;  /* 0x0000e600ff047b82 */ /* 0x000ee20000000a00 */
[----:B0-----:R-:W-:Y:S01]  /*4180*/  IMAD R2, R3, UR11, R2 ;  /* 0x0000000b03027c24 */ /* 0x001fe2000f8e0202 */
[----:B------:R-:W-:-:S04]  /*4190*/  LOP3.LUT R3, R22, 0xffffff8, RZ, 0xc0, !PT ;  /* 0x0ffffff816037812 */ /* 0x000fc800078ec0ff */
[----:B------:R-:W-:Y:S01]  /*41a0*/  IADD3 R2, PT, PT, R2, UR7, RZ ;  /* 0x0000000702027c10 */ /* 0x000fe2000fffe0ff */
[----:B------:R-:W-:Y:S01]  /*41b0*/  IMAD.MOV R16, RZ, RZ, -R3 ;  /* 0x000000ffff107224 */ /* 0x000fe200078e0a03 */
[----:B-1----:R-:W-:-:S03]  /*41c0*/  ULEA UR4, UR5, UR4, 0x18 ;  /* 0x0000000405047291 */ /* 0x002fc6000f8ec0ff */
[----:B------:R-:W-:-:S03]  /*41d0*/  IMAD R17, R2, R17, R7 ;  /* 0x0000001102117224 */ /* 0x000fc600078e0207 */
[----:B------:R-:W-:Y:S01]  /*41e0*/  LEA R6, R0, UR4, 0x2 ;  /* 0x0000000400067c11 */ /* 0x000fe2000f8e10ff */
[----:B------:R-:W-:-:S03]  /*41f0*/  UMOV UR4, 0x80 ;  /* 0x0000008000047882 */ /* 0x000fc60000000000 */
[----:B---3--:R-:W-:-:S07]  /*4200*/  IADD3 R18, PT, PT, R6, 0x200, RZ ;  /* 0x0000020006127810 */ /* 0x008fce0007ffe0ff */
.L_x_40:
[----:B------:R-:W0:Y:S01]  /*4210*/  LDS R19, [R18+-0x200] ;  /* 0xfffe000012137984 */ /* 0x000e220000000800 */
[C---:B---3--:R-:W-:Y:S01]  /*4220*/  IADD3 R7, PT, PT, R17.reuse, 0x20, RZ ;  /* 0x0000002011077810 */ /* 0x048fe20007ffe0ff */
[C---:B------:R-:W-:Y:S01]  /*4230*/  VIADD R11, R17.reuse, 0x60 ;  /* 0x00000060110b7836 */ /* 0x040fe20000000000 */
[C---:B------:R-:W-:Y:S01]  /*4240*/  IADD3 R9, PT, PT, R17.reuse, 0x40, RZ ;  /* 0x0000004011097810 */ /* 0x040fe20007ffe0ff */
[----:B------:R-:W1:Y:S01]  /*4250*/  LDS R21, [R18+-0x180] ;  /* 0xfffe800012157984 */ /* 0x000e620000000800 */
[C---:B------:R-:W-:Y:S01]  /*4260*/  IADD3 R13, PT, PT, R17.reuse, 0x80, RZ ;  /* 0x00000080110d7810 */ /* 0x040fe20007ffe0ff */
[C-C-:B------:R-:W-:Y:S01]  /*4270*/  IMAD.WIDE.U32 R2, R17.reuse, 0x4, R4.reuse ;  /* 0x0000000411027825 */ /* 0x140fe200078e0004 */
[C---:B------:R-:W-:Y:S01]  /*4280*/  IADD3 R15, PT, PT, R17.reuse, 0xa0, RZ ;  /* 0x000000a0110f7810 */ /* 0x040fe20007ffe0ff */
[----:B------:R-:W3:Y:S01]  /*4290*/  LDS R23, [R18+-0x100] ;  /* 0xffff000012177984 */ /* 0x000ee20000000800 */
[----:B------:R-:W-:Y:S01]  /*42a0*/  IADD3 R33, PT, PT, R17, 0xc0, RZ ;  /* 0x000000c011217810 */ /* 0x000fe20007ffe0ff */
[--C-:B------:R-:W-:Y:S01]  /*42b0*/  IMAD.WIDE.U32 R6, R7, 0x4, R4.reuse ;  /* 0x0000000407067825 */ /* 0x100fe200078e0004 */
[----:B------:R-:W-:Y:S01]  /*42c0*/  IADD3 R16, PT, PT, R16, 0x8, RZ ;  /* 0x0000000810107810 */ /* 0x000fe20007ffe0ff */
[----:B------:R-:W4:Y:S01]  /*42d0*/  LDS R25, [R18+-0x80] ;  /* 0xffff800012197984 */ /* 0x000f220000000800 */
[----:B------:R-:W-:Y:S01]  /*42e0*/  UIADD3 UR4, UPT, UPT, UR4, 0x100, URZ ;  /* 0x0000010004047890 */ /* 0x000fe2000fffe0ff */
[--C-:B------:R-:W-:Y:S01]  /*42f0*/  IMAD.WIDE.U32 R8, R9, 0x4, R4.reuse ;  /* 0x0000000409087825 */ /* 0x100fe200078e0004 */
[----:B------:R-:W-:Y:S01]  /*4300*/  ISETP.NE.AND P0, PT, R16, RZ, PT ;  /* 0x000000ff1000720c */ /* 0x000fe20003f05270 */
[----:B------:R-:W5:Y:S02]  /*4310*/  LDS R27, [R18] ;  /* 0x00000000121b7984 */ /* 0x000f640000000800 */
[C---:B------:R-:W-:Y:S01]  /*4320*/  VIADD R37, R17.reuse, 0xe0 ;  /* 0x000000e011257836 */ /* 0x040fe20000000000 */
[----:B------:R-:W-:Y:S01]  /*4330*/  IADD3 R17, PT, PT, R17, 0x100, RZ ;  /* 0x0000010011117810 */ /* 0x000fe20007ffe0ff */
[----:B------:R-:W2:Y:S01]  /*4340*/  LDS R29, [R18+0x80] ;  /* 0x00008000121d7984 */ /* 0x000ea20000000800 */
[----:B------:R-:W-:-:S03]  /*4350*/  IMAD.WIDE.U32 R10, R11, 0x4, R4 ;  /* 0x000000040b0a7825 */ /* 0x000fc600078e0004 */
[----:B------:R-:W2:Y:S01]  /*4360*/  LDS R31, [R18+0x100] ;  /* 0x00010000121f7984 */ /* 0x000ea20000000800 */
[----:B------:R-:W-:-:S03]  /*4370*/  IMAD.WIDE.U32 R12, R13, 0x4, R4 ;  /* 0x000000040d0c7825 */ /* 0x000fc600078e0004 */
[----:B------:R0:W2:Y:S01]  /*4380*/  LDS R35, [R18+0x180] ;  /* 0x0001800012237984 */ /* 0x0000a20000000800 */
[--C-:B------:R-:W-:Y:S01]  /*4390*/  IMAD.WIDE.U32 R14, R15, 0x4, R4.reuse ;  /* 0x000000040f0e7825 */ /* 0x100fe200078e0004 */
[----:B0-----:R-:W-:Y:S02]  /*43a0*/  IADD3 R18, PT, PT, R18, 0x400, RZ ;  /* 0x0000040012127810 */ /* 0x001fe40007ffe0ff */
[----:B------:R0:W-:Y:S04]  /*43b0*/  STG.E desc[UR12][R2.64], R19 ;  /* 0x0000001302007986 */ /* 0x0001e8000c10190c */
[----:B-1----:R1:W-:Y:S04]  /*43c0*/  STG.E desc[UR12][R6.64], R21 ;  /* 0x0000001506007986 */ /* 0x0023e8000c10190c */
[----:B---3--:R3:W-:Y:S01]  /*43d0*/  STG.E desc[UR12][R8.64], R23 ;  /* 0x0000001708007986 */ /* 0x0087e2000c10190c */
[----:B0-----:R-:W-:-:S03]  /*43e0*/  IMAD.WIDE.U32 R2, R33, 0x4, R4 ;  /* 0x0000000421027825 */ /* 0x001fc600078e0004 */
[----:B----4-:R3:W-:Y:S01]  /*43f0*/  STG.E desc[UR12][R10.64], R25 ;  /* 0x000000190a007986 */ /* 0x0107e2000c10190c */
[----:B-1----:R-:W-:-:S03]  /*4400*/  IMAD.WIDE.U32 R6, R37, 0x4, R4 ;  /* 0x0000000425067825 */ /* 0x002fc600078e0004 */
[----:B-----5:R3:W-:Y:S04]  /*4410*/  STG.E desc[UR12][R12.64], R27 ;  /* 0x0000001b0c007986 */ /* 0x0207e8000c10190c */
[----:B--2---:R3:W-:Y:S04]  /*4420*/  STG.E desc[UR12][R14.64], R29 ;  /* 0x0000001d0e007986 */ /* 0x0047e8000c10190c */
[----:B------:R3:W-:Y:S04]  /*4430*/  STG.E desc[UR12][R2.64], R31 ;  /* 0x0000001f02007986 */ /* 0x0007e8000c10190c */
[----:B------:R3:W-:Y:S01]  /*4440*/  STG.E desc[UR12][R6.64], R35 ;  /* 0x0000002306007986 */ /* 0x0007e2000c10190c */
[----:B------:R-:W-:Y:S05]  /*4450*/  @P0 BRA `(.L_x_40) ;  /* 0xfffffffc006c0947 */ /* 0x000fea000383ffff */
[----:B------:R-:W-:-:S12]  /*4460*/  UIADD3 UR4, UPT, UPT, UR4, -0x80, URZ ;  /* 0xffffff8004047890 */ /* 0x000fd8000fffe0ff */
.L_x_39:
[----:B------:R-:W-:-:S13]  /*4470*/  ISETP.NE.AND P0, PT, R24, RZ, PT ;  /* 0x000000ff1800720c */ /* 0x000fda0003f05270 */
[----:B------:R-:W-:Y:S05]  /*4480*/  @!P0 EXIT ;  /* 0x000000000000894d */ /* 0x000fea0003800000 */
[----:B------:R-:W-:Y:S02]  /*4490*/  ISETP.GE.U32.AND P1, PT, R24, 0x4, PT ;  /* 0x000000041800780c */ /* 0x000fe40003f26070 */
[----:B---3--:R-:W-:-:S11]  /*44a0*/  LOP3.LUT P0, R12, R22, 0x3, RZ, 0xc0, !PT ;  /* 0x00000003160c7812 */ /* 0x008fd6000780c0ff */
[----:B------:R-:W-:Y:S05]  /*44b0*/  @!P1 BRA `(.L_x_41) ;  /* 0x0000000000609947 */ /* 0x000fea0003800000 */
[----:B------:R-:W0:Y:S01]  /*44c0*/  S2UR UR6, SR_CgaCtaId ;  /* 0x00000000000679c3 */ /* 0x000e220000008800 */
[----:B------:R-:W-:Y:S01]  /*44d0*/  UMOV UR5, 0x400 ;  /* 0x0000040000057882 */ /* 0x000fe20000000000 */
[----:B------:R-:W-:Y:S01]  /*44e0*/  VIADD R2, R0, UR4 ;  /* 0x0000000400027c36 */ /* 0x000fe20008000000 */
[----:B------:R-:W-:Y:S02]  /*44f0*/  UIADD3 UR5, UPT, UPT, UR5, 0x6000, URZ ;  /* 0x0000600005057890 */ /* 0x000fe4000fffe0ff */
[----:B------:R-:W-:Y:S02]  /*4500*/  UIADD3 UR4, UPT, UPT, UR4, 0x80, URZ ;  /* 0x0000008004047890 */ /* 0x000fe4000fffe0ff */
[----:B------:R-:W-:Y:S01]  /*4510*/  IADD3 R3, PT, PT, R2, UR14, RZ ;  /* 0x0000000e02037c10 */ /* 0x000fe2000fffe0ff */
[----:B------:R-:W1:Y:S03]  /*4520*/  LDC.64 R8, c[0x0][0x398] ;  /* 0x0000e600ff087b82 */ /* 0x000e660000000a00 */
[C---:B------:R-:W-:Y:S01]  /*4530*/  IADD3 R5, PT, PT, R3.reuse, 0x20, RZ ;  /* 0x0000002003057810 */ /* 0x040fe20007ffe0ff */
[C---:B------:R-:W-:Y:S01]  /*4540*/  VIADD R19, R3.reuse, 0x60 ;  /* 0x0000006003137836 */ /* 0x040fe20000000000 */
[----:B------:R-:W-:Y:S01]  /*4550*/  IADD3 R7, PT, PT, R3, 0x40, RZ ;  /* 0x0000004003077810 */ /* 0x000fe20007ffe0ff */
[----:B0-----:R-:W-:-:S06]  /*4560*/  ULEA UR5, UR6, UR5, 0x18 ;  /* 0x0000000506057291 */ /* 0x001fcc000f8ec0ff */
[----:B------:R-:W-:Y:S01]  /*4570*/  LEA R10, R2, UR5, 0x2 ;  /* 0x00000005020a7c11 */ /* 0x000fe2000f8e10ff */
[----:B-1----:R-:W-:-:S04]  /*4580*/  IMAD.WIDE.U32 R2, R3, 0x4, R8 ;  /* 0x0000000403027825 */ /* 0x002fc800078e0008 */
[----:B------:R-:W0:Y:S01]  /*4590*/  LDS R11, [R10] ;  /* 0x000000000a0b7984 */ /* 0x000e220000000800 */
[----:B------:R-:W-:-:S03]  /*45a0*/  IMAD.WIDE.U32 R4, R5, 0x4, R8 ;  /* 0x0000000405047825 */ /* 0x000fc600078e0008 */
[----:B------:R-:W1:Y:S01]  /*45b0*/  LDS R13, [R10+0x80] ;  /* 0x000080000a0d7984 */ /* 0x000e620000000800 */
[----:B------:R-:W-:-:S03]  /*45c0*/  IMAD.WIDE.U32 R6, R7, 0x4, R8 ;  /* 0x0000000407067825 */ /* 0x000fc600078e0008 */
[----:B------:R-:W3:Y:S01]  /*45d0*/  LDS R15, [R10+0x100] ;  /* 0x000100000a0f7984 */ /* 0x000ee20000000800 */
[----:B------:R-:W-:-:S03]  /*45e0*/  IMAD.WIDE.U32 R8, R19, 0x4, R8 ;  /* 0x0000000413087825 */ /* 0x000fc600078e0008 */
[----:B------:R-:W4:Y:S04]  /*45f0*/  LDS R17, [R10+0x180] ;  /* 0x000180000a117984 */ /* 0x000f280000000800 */
[----:B0-----:R0:W-:Y:S04]  /*4600*/  STG.E desc[UR12][R2.64], R11 ;  /* 0x0000000b02007986 */ /* 0x0011e8000c10190c */
[----:B-1----:R0:W-:Y:S04]  /*4610*/  STG.E desc[UR12][R4.64], R13 ;  /* 0x0000000d04007986 */ /* 0x0021e8000c10190c */
[----:B---3--:R0:W-:Y:S04]  /*4620*/  STG.E desc[UR12][R6.64], R15 ;  /* 0x0000000f06007986 */ /* 0x0081e8000c10190c */
[----:B----4-:R0:W-:Y:S02]  /*4630*/  STG.E desc[UR12][R8.64], R17 ;  /* 0x0000001108007986 */ /* 0x0101e4000c10190c */
.L_x_41:
[----:B------:R-:W-:Y:S05]  /*4640*/  @!P0 EXIT ;  /* 0x000000000000894d */ /* 0x000fea0003800000 */
[----:B------:R-:W-:Y:S02]  /*4650*/  ISETP.NE.AND P1, PT, R12, 0x1, PT ;  /* 0x000000010c00780c */ /* 0x000fe40003f25270 */
[----:B------:R-:W-:-:S11]  /*4660*/  LOP3.LUT P0, RZ, R20, 0x20, RZ, 0xc0, !PT ;  /* 0x0000002014ff7812 */ /* 0x000fd6000780c0ff */
[----:B------:R-:W-:Y:S05]  /*4670*/  @!P1 BRA `(.L_x_42) ;  /* 0x0000000000409947 */ /* 0x000fea0003800000 */
[----:B------:R-:W1:Y:S01]  /*4680*/  S2UR UR6, SR_CgaCtaId ;  /* 0x00000000000679c3 */ /* 0x000e620000008800 */
[----:B------:R-:W-:Y:S01]  /*4690*/  UMOV UR5, 0x400 ;  /* 0x0000040000057882 */ /* 0x000fe20000000000 */
[----:B0-----:R-:W-:Y:S01]  /*46a0*/  IADD3 R4, PT, PT, R0, UR4, RZ ;  /* 0x0000000400047c10 */ /* 0x001fe2000fffe0ff */
[----:B------:R-:W-:Y:S02]  /*46b0*/  UIADD3 UR5, UPT, UPT, UR5, 0x6000, URZ ;  /* 0x0000600005057890 */ /* 0x000fe4000fffe0ff */
[----:B------:R-:W-:Y:S01]  /*46c0*/  UIADD3 UR4, UPT, UPT, UR4, 0x40, URZ ;  /* 0x0000004004047890 */ /* 0x000fe2000fffe0ff */
[----:B------:R-:W-:Y:S02]  /*46d0*/  IADD3 R5, PT, PT, R4, UR14, RZ ;  /* 0x0000000e04057c10 */ /* 0x000fe4000fffe0ff */
[----:B------:R-:W0:Y:S02]  /*46e0*/  LDC.64 R2, c[0x0][0x398] ;  /* 0x0000e600ff027b82 */ /* 0x000e240000000a00 */
[----:B------:R-:W-:Y:S01]  /*46f0*/  IADD3 R11, PT, PT, R5, 0x20, RZ ;  /* 0x00000020050b7810 */ /* 0x000fe20007ffe0ff */
[----:B-1----:R-:W-:-:S06]  /*4700*/  ULEA UR5, UR6, UR5, 0x18 ;  /* 0x0000000506057291 */ /* 0x002fcc000f8ec0ff */
[----:B------:R-:W-:Y:S01]  /*4710*/  LEA R6, R4, UR5, 0x2 ;  /* 0x0000000504067c11 */ /* 0x000fe2000f8e10ff */
[----:B0-----:R-:W-:-:S04]  /*4720*/  IMAD.WIDE.U32 R4, R5, 0x4, R2 ;  /* 0x0000000405047825 */ /* 0x001fc800078e0002 */
[----:B------:R-:W0:Y:S01]  /*4730*/  LDS R7, [R6] ;  /* 0x0000000006077984 */ /* 0x000e220000000800 */
[----:B------:R-:W-:-:S03]  /*4740*/  IMAD.WIDE.U32 R2, R11, 0x4, R2 ;  /* 0x000000040b027825 */ /* 0x000fc600078e0002 */
[----:B------:R-:W1:Y:S04]  /*4750*/  LDS R9, [R6+0x80] ;  /* 0x0000800006097984 */ /* 0x000e680000000800 */
[----:B0-----:R3:W-:Y:S04]  /*4760*/  STG.E desc[UR12][R4.64], R7 ;  /* 0x0000000704007986 */ /* 0x0017e8000c10190c */
[----:B-1----:R3:W-:Y:S02]  /*4770*/  STG.E desc[UR12][R2.64], R9 ;  /* 0x0000000902007986 */ /* 0x0027e4000c10190c */
.L_x_42:
[----:B------:R-:W-:Y:S05]  /*4780*/  @P0 EXIT ;  /* 0x000000000000094d */ /* 0x000fea0003800000 */
[----:B------:R-:W1:Y:S01]  /*4790*/  S2UR UR6, SR_CgaCtaId ;  /* 0x00000000000679c3 */ /* 0x000e620000008800 */
[----:B------:R-:W-:Y:S01]  /*47a0*/  UMOV UR5, 0x400 ;  /* 0x0000040000057882 */ /* 0x000fe20000000000 */
[----:B------:R-:W-:Y:S01]  /*47b0*/  VIADD R0, R0, UR4 ;  /* 0x0000000400007c36 */ /* 0x000fe20008000000 */
[----:B------:R-:W-:-:S04]  /*47c0*/  UIADD3 UR5, UPT, UPT, UR5, 0x6000, URZ ;  /* 0x0000600005057890 */ /* 0x000fc8000fffe0ff */
[----:B0--3--:R-:W-:Y:S01]  /*47d0*/  IADD3 R7, PT, PT, R0, UR14, RZ ;  /* 0x0000000e00077c10 */ /* 0x009fe2000fffe0ff */
[----:B------:R-:W0:Y:S01]  /*47e0*/  LDC.64 R2, c[0x0][0x398] ;  /* 0x0000e600ff027b82 */ /* 0x000e220000000a00 */
[----:B-1----:R-:W-:-:S06]  /*47f0*/  ULEA UR5, UR6, UR5, 0x18 ;  /* 0x0000000506057291 */ /* 0x002fcc000f8ec0ff */
[----:B------:R-:W-:Y:S01]  /*4800*/  LEA R4, R0, UR5, 0x2 ;  /* 0x0000000500047c11 */ /* 0x000fe2000f8e10ff */
[----:B0-----:R-:W-:-:S04]  /*4810*/  IMAD.WIDE.U32 R2, R7, 0x4, R2 ;  /* 0x0000000407027825 */ /* 0x001fc800078e0002 */
[----:B------:R-:W0:Y:S04]  /*4820*/  LDS R5, [R4] ;  /* 0x0000000004057984 */ /* 0x000e280000000800 */
[----:B0-----:R-:W-:Y:S01]  /*4830*/  STG.E desc[UR12][R2.64], R5 ;  /* 0x0000000502007986 */ /* 0x001fe2000c10190c */
[----:B------:R-:W-:Y:S05]  /*4840*/  EXIT ;  /* 0x000000000000794d */ /* 0x000fea0003800000 */
        .weak           $__internal_0_$__cuda_sm20_rcp_rn_f32_slowpath
        .type           $__internal_0_$__cuda_sm20_rcp_rn_f32_slowpath,@function
        .size           $__internal_0_$__cuda_sm20_rcp_rn_f32_slowpath,($__internal_1_$__cuda_sm20_sqrt_rn_f32_slowpath - $__internal_0_$__cuda_sm20_rcp_rn_f32_slowpath)
$__internal_0_$__cuda_sm20_rcp_rn_f32_slowpath:
[----:B------:R-:W-:-:S04]  /*4850*/  SHF.L.U32 R3, R0, 0x1, RZ ;  /* 0x0000000100037819 */ /* 0x000fc800000006ff */
[----:B------:R-:W-:-:S04]  /*4860*/  SHF.R.U32.HI R9, RZ, 0x18, R3 ;  /* 0x00000018ff097819 */ /* 0x000fc80000011603 */
[----:B------:R-:W-:-:S13]  /*4870*/  ISETP.NE.U32.AND P0, PT, R9, RZ, PT ;  /* 0x000000ff0900720c */ /* 0x000fda0003f05070 */
[----:B------:R-:W-:Y:S05]  /*4880*/  @P0 BRA `(.L_x_43) ;  /* 0x00000000002c0947 */ /* 0x000fea0003800000 */
[----:B------:R-:W-:-:S04]  /*4890*/  SHF.L.U32 R3, R0, 0x1, RZ ;  /* 0x0000000100037819 */ /* 0x000fc800000006ff */
[----:B------:R-:W-:-:S13]  /*48a0*/  ISETP.NE.AND P0, PT, R3, RZ, PT ;  /* 0x000000ff0300720c */ /* 0x000fda0003f05270 */
[----:B------:R2:W3:Y:S01]  /*48b0*/  @!P0 MUFU.RCP R3, R0 ;  /* 0x0000000000038308 */ /* 0x0004e20000001000 */
[----:B------:R-:W-:Y:S05]  /*48c0*/  @!P0 BRA `(.L_x_44) ;  /* 0x0000000000a48947 */ /* 0x000fea0003800000 */
[----:B------:R-:W-:-:S04]  /*48d0*/  FFMA R4, R0, 1.84467440737095516160e+19, RZ ;  /* 0x5f80000000047823 */ /* 0x000fc800000000ff */
[----:B---3--:R-:W2:Y:S02]  /*48e0*/  MUFU.RCP R3, R4 ;  /* 0x0000000400037308 */ /* 0x008ea40000001000 */
[----:B--2---:R-:W-:-:S04]  /*48f0*/  FFMA R0, R4, R3, -1 ;  /* 0xbf80000004007423 */ /* 0x004fc80000000003 */
[----:B------:R-:W-:-:S04]  /*4900*/  FADD.FTZ R0, -R0, -RZ ;  /* 0x800000ff00007221 */ /* 0x000fc80000010100 */
[----:B------:R-:W-:-:S04]  /*4910*/  FFMA R0, R3, R0, R3 ;  /* 0x0000000003007223 */ /* 0x000fc80000000003 */
[----:B------:R-:W-:Y:S01]  /*4920*/  FFMA R3, R0, 1.84467440737095516160e+19, RZ ;  /* 0x5f80000000037823 */ /* 0x000fe200000000ff */
[----:B------:R-:W-:Y:S06]  /*4930*/  BRA `(.L_x_44) ;  /* 0x0000000000887947 */ /* 0x000fec0003800000 */
.L_x_43:
[----:B------:R-:W-:-:S05]  /*4940*/  VIADD R10, R9, 0xffffff03 ;  /* 0xffffff03090a7836 */ /* 0x000fca0000000000 */
[----:B------:R-:W-:-:S13]  /*4950*/  ISETP.GT.U32.AND P0, PT, R10, 0x1, PT ;  /* 0x000000010a00780c */ /* 0x000fda0003f04070 */
[----:B------:R-:W-:Y:S05]  /*4960*/  @P0 BRA `(.L_x_45) ;  /* 0x0000000000780947 */ /* 0x000fea0003800000 */
[----:B------:R-:W-:Y:S01]  /*4970*/  LOP3.LUT R3, R0, 0x7fffff, RZ, 0xc0, !PT ;  /* 0x007fffff00037812 */ /* 0x000fe200078ec0ff */
[----:B------:R-:W-:-:S03]  /*4980*/  HFMA2 R7, -RZ, RZ, 0, 1.78813934326171875e-07 ;  /* 0x00000003ff077431 */ /* 0x000fc600000001ff */
[----:B------:R-:W-:-:S04]  /*4990*/  LOP3.LUT R3, R3, 0x3f800000, RZ, 0xfc, !PT ;  /* 0x3f80000003037812 */ /* 0x000fc800078efcff */
[----:B------:R-:W0:Y:S01]  /*49a0*/  MUFU.RCP R4, R3 ;  /* 0x0000000300047308 */ /* 0x000e220000001000 */
[----:B------:R-:W-:Y:S01]  /*49b0*/  SHF.L.U32 R7, R7, R10, RZ ;  /* 0x0000000a07077219 */ /* 0x000fe200000006ff */
[----:B0-----:R-:W-:-:S04]  /*49c0*/  FFMA R5, R3, R4, -1 ;  /* 0xbf80000003057423 */ /* 0x001fc80000000004 */
[----:B------:R-:W-:-:S04]  /*49d0*/  FADD.FTZ R5, -R5, -RZ ;  /* 0x800000ff05057221 */ /* 0x000fc80000010100 */
[CCC-:B------:R-:W-:Y:S01]  /*49e0*/  FFMA.RM R6, R4.reuse, R5.reuse, R4.reuse ;  /* 0x0000000504067223 */ /* 0x1c0fe20000004004 */
[----:B------:R-:W-:-:S04]  /*49f0*/  FFMA.RP R5, R4, R5, R4 ;  /* 0x0000000504057223 */ /* 0x000fc80000008004 */
[C---:B------:R-:W-:Y:S02]  /*4a00*/  LOP3.LUT R4, R6.reuse, 0x7fffff, RZ, 0xc0, !PT ;  /* 0x007fffff06047812 */ /* 0x040fe400078ec0ff */
[----:B------:R-:W-:Y:S02]  /*4a10*/  FSETP.NEU.FTZ.AND P0, PT, R6, R5, PT ;  /* 0x000000050600720b */ /* 0x000fe40003f1d000 */
[----:B------:R-:W-:Y:S02]  /*4a20*/  LOP3.LUT R4, R4, 0x800000, RZ, 0xfc, !PT ;  /* 0x0080000004047812 */ /* 0x000fe400078efcff */
[----:B------:R-:W-:Y:S02]  /*4a30*/  SEL R5, RZ, 0xffffffff, !P0 ;  /* 0xffffffffff057807 */ /* 0x000fe40004000000 */
[----:B------:R-:W-:Y:S02]  /*4a40*/  LOP3.LUT R7, R7, R4, RZ, 0xc0, !PT ;  /* 0x0000000407077212 */ /* 0x000fe400078ec0ff */
[----:B------:R-:W-:-:S02]  /*4a50*/  IADD3 R5, PT, PT, -R5, RZ, RZ ;  /* 0x000000ff05057210 */ /* 0x000fc40007ffe1ff */
[-C--:B------:R-:W-:Y:S02]  /*4a60*/  SHF.R.U32.HI R7, RZ, R10.reuse, R7 ;  /* 0x0000000aff077219 */ /* 0x080fe40000011607 */
[----:B------:R-:W-:Y:S02]  /*4a70*/  LOP3.LUT P1, RZ, R5, R10, R4, 0xf8, !PT ;  /* 0x0000000a05ff7212 */ /* 0x000fe4000782f804 */
[C---:B------:R-:W-:Y:S02]  /*4a80*/  LOP3.LUT P0, RZ, R7.reuse, 0x1, RZ, 0xc0, !PT ;  /* 0x0000000107ff7812 */ /* 0x040fe4000780c0ff */
[----:B------:R-:W-:-:S04]  /*4a90*/  LOP3.LUT P2, RZ, R7, 0x2, RZ, 0xc0, !PT ;  /* 0x0000000207ff7812 */ /* 0x000fc8000784c0ff */
[----:B------:R-:W-:Y:S02]  /*4aa0*/  PLOP3.LUT P0, PT, P0, P1, P2, 0xe0, 0x0 ;  /* 0x000000000000781c */ /* 0x000fe40000703c20 */
[----:B------:R-:W-:Y:S02]  /*4ab0*/  LOP3.LUT P1, RZ, R0, 0x7fffff, RZ, 0xc0, !PT ;  /* 0x007fffff00ff7812 */ /* 0x000fe4000782c0ff */
[----:B------:R-:W-:-:S04]  /*4ac0*/  SEL R3, RZ, 0x1, !P0 ;  /* 0x00000001ff037807 */ /* 0x000fc80004000000 */
[----:B------:R-:W-:-:S04]  /*4ad0*/  IADD3 R3, PT, PT, -R3, RZ, RZ ;  /* 0x000000ff03037210 */ /* 0x000fc80007ffe1ff */
[----:B------:R-:W-:Y:S01]  /*4ae0*/  ISETP.GE.AND P0, PT, R3, RZ, PT ;  /* 0x000000ff0300720c */ /* 0x000fe20003f06270 */
[----:B------:R-:W-:-:S05]  /*4af0*/  VIADD R3, R9, 0xffffff04 ;  /* 0xffffff0409037836 */ /* 0x000fca0000000000 */
[----:B------:R-:W-:-:S07]  /*4b00*/  SHF.R.U32.HI R3, RZ, R3, R4 ;  /* 0x00000003ff037219 */ /* 0x000fce0000011604 */
[----:B------:R-:W-:-:S04]  /*4b10*/  @!P0 IADD3 R3, PT, PT, R3, 0x1, RZ ;  /* 0x0000000103038810 */ /* 0x000fc80007ffe0ff */
[----:B------:R-:W-:-:S04]  /*4b20*/  @!P1 SHF.L.U32 R3, R3, 0x1, RZ ;  /* 0x0000000103039819 */ /* 0x000fc800000006ff */
[----:B------:R-:W-:Y:S01]  /*4b30*/  LOP3.LUT R3, R3, 0x80000000, R0, 0xf8, !PT ;  /* 0x8000000003037812 */ /* 0x000fe200078ef800 */
[----:B------:R-:W-:Y:S06]  /*4b40*/  BRA `(.L_x_44) ;  /* 0x0000000000047947 */ /* 0x000fec0003800000 */
.L_x_45:
[----:B------:R0:W1:Y:S02]  /*4b50*/  MUFU.RCP R3, R0 ;  /* 0x0000000000037308 */ /* 0x0000640000001000 */
.L_x_44:
[----:B------:R-:W-:Y:S01]  /*4b60*/  MOV R4, R8 ;  /* 0x0000000800047202 */ /* 0x000fe20000000f00 */
[----:B------:R-:W-:-:S04]  /*4b70*/  IMAD.MOV.U32 R5, RZ, RZ, 0x0 ;  /* 0x00000000ff057424 */ /* 0x000fc800078e00ff */
[----:B0123--:R-:W-:Y:S05]  /*4b80*/  RET.REL.NODEC R4 `(_Z15flash_attentionPfS_S_S_iii) ;  /* 0xffffffb4041c7950 */ /* 0x00ffea0003c3ffff */
        .weak           $__internal_1_$__cuda_sm20_sqrt_rn_f32_slowpath
        .type           $__internal_1_$__cuda_sm20_sqrt_rn_f32_slowpath,@function
        .size           $__internal_1_$__cuda_sm20_sqrt_rn_f32_slowpath,($__internal_2_$__cuda_sm3x_div_rn_noftz_f32_slowpath - $__internal_1_$__cuda_sm20_sqrt_rn_f32_slowpath)
$__internal_1_$__cuda_sm20_sqrt_rn_f32_slowpath:
[----:B------:R-:W-:-:S13]  /*4b90*/  LOP3.LUT P0, RZ, R0, 0x7fffffff, RZ, 0xc0, !PT ;  /* 0x7fffffff00ff7812 */ /* 0x000fda000780c0ff */
[----:B------:R-:W-:Y:S01]  /*4ba0*/  @!P0 MOV R3, R0 ;  /* 0x0000000000038202 */ /* 0x000fe20000000f00 */
[----:B------:R-:W-:Y:S06]  /*4bb0*/  @!P0 BRA `(.L_x_46) ;  /* 0x0000000000448947 */ /* 0x000fec0003800000 */
[----:B------:R-:W-:-:S13]  /*4bc0*/  FSETP.GEU.FTZ.AND P0, PT, R0, RZ, PT ;  /* 0x000000ff0000720b */ /* 0x000fda0003f1e000 */
[----:B------:R-:W-:Y:S01]  /*4bd0*/  @!P0 MOV R3, 0x7fffffff ;  /* 0x7fffffff00038802 */ /* 0x000fe20000000f00 */
[----:B------:R-:W-:Y:S06]  /*4be0*/  @!P0 BRA `(.L_x_46) ;  /* 0x0000000000388947 */ /* 0x000fec0003800000 */
[----:B------:R-:W-:-:S13]  /*4bf0*/  FSETP.GTU.FTZ.AND P0, PT, |R0|, +INF , PT ;  /* 0x7f8000000000780b */ /* 0x000fda0003f1c200 */
[----:B------:R-:W-:Y:S01]  /*4c00*/  @P0 FADD.FTZ R3, R0, 1 ;  /* 0x3f80000000030421 */ /* 0x000fe20000010000 */
[----:B------:R-:W-:Y:S06]  /*4c10*/  @P0 BRA `(.L_x_46) ;  /* 0x00000000002c0947 */ /* 0x000fec0003800000 */
[----:B------:R-:W-:-:S13]  /*4c20*/  FSETP.NEU.FTZ.AND P0, PT, |R0|, +INF , PT ;  /* 0x7f8000000000780b */ /* 0x000fda0003f1d200 */
[----:B------:R-:W-:Y:S01]  /*4c30*/  @!P0 MOV R3, R0 ;  /* 0x0000000000038202 */ /* 0x000fe20000000f00 */
[----:B------:R-:W-:Y:S06]  /*4c40*/  @!P0 BRA `(.L_x_46) ;  /* 0x0000000000208947 */ /* 0x000fec0003800000 */
[----:B------:R-:W-:-:S04]  /*4c50*/  FFMA R0, R0, 1.84467440737095516160e+19, RZ ;  /* 0x5f80000000007823 */ /* 0x000fc800000000ff */
[----:B------:R-:W0:Y:S02]  /*4c60*/  MUFU.RSQ R3, R0 ;  /* 0x0000000000037308 */ /* 0x000e240000001400 */
[----:B0-----:R-:W-:Y:S01]  /*4c70*/  FMUL.FTZ R5, R0, R3 ;  /* 0x0000000300057220 */ /* 0x001fe20000410000 */
[----:B------:R-:W-:-:S03]  /*4c80*/  FMUL.FTZ R3, R3, 0.5 ;  /* 0x3f00000003037820 */ /* 0x000fc60000410000 */
[----:B------:R-:W-:-:S04]  /*4c90*/  FADD.FTZ R4, -R5, -RZ ;  /* 0x800000ff05047221 */ /* 0x000fc80000010100 */
[----:B------:R-:W-:-:S04]  /*4ca0*/  FFMA R4, R5, R4, R0 ;  /* 0x0000000405047223 */ /* 0x000fc80000000000 */
[----:B------:R-:W-:-:S04]  /*4cb0*/  FFMA R3, R4, R3, R5 ;  /* 0x0000000304037223 */ /* 0x000fc80000000005 */
[----:B------:R-:W-:-:S07]  /*4cc0*/  FMUL.FTZ R3, R3, 2.3283064365386962891e-10 ;  /* 0x2f80000003037820 */ /* 0x000fce0000410000 */
.L_x_46:
[----:B------:R-:W-:Y:S02]  /*4cd0*/  HFMA2 R5, -RZ, RZ, 0, 0 ;  /* 0x00000000ff057431 */ /* 0x000fe400000001ff */
[----:B------:R-:W-:-:S04]  /*4ce0*/  IMAD.MOV.U32 R4, RZ, RZ, R6 ;  /* 0x000000ffff047224 */ /* 0x000fc800078e0006 */
[----:B------:R-:W-:Y:S05]  /*4cf0*/  RET.REL.NODEC R4 `(_Z15flash_attentionPfS_S_S_iii) ;  /* 0xffffffb004c07950 */ /* 0x000fea0003c3ffff */
        .weak           $__internal_2_$__cuda_sm3x_div_rn_noftz_f32_slowpath
        .type           $__internal_2_$__cuda_sm3x_div_rn_noftz_f32_slowpath,@function
        .size           $__internal_2_$__cuda_sm3x_div_rn_noftz_f32_slowpath,(.L_x_61 - $__internal_2_$__cuda_sm3x_div_rn_noftz_f32_slowpath)
$__internal_2_$__cuda_sm3x_div_rn_noftz_f32_slowpath:
[--C-:B------:R-:W-:Y:S01]  /*4d00*/  SHF.R.U32.HI R41, RZ, 0x17, R3.reuse ;  /* 0x00000017ff297819 */ /* 0x100fe20000011603 */
[----:B------:R-:W-:Y:S01]  /*4d10*/  BSSY.RECONVERGENT B1, `(.L_x_47) ;  /* 0x0000064000017945 */ /* 0x000fe20003800200 */
[----:B------:R-:W-:Y:S01]  /*4d20*/  SHF.R.U32.HI R44, RZ, 0x17, R0 ;  /* 0x00000017ff2c7819 */ /* 0x000fe20000011600 */
[----:B------:R-:W-:Y:S01]  /*4d30*/  IMAD.MOV.U32 R46, RZ, RZ, R3 ;  /* 0x000000ffff2e7224 */ /* 0x000fe200078e0003 */
[----:B------:R-:W-:Y:S02]  /*4d40*/  LOP3.LUT R41, R41, 0xff, RZ, 0xc0, !PT ;  /* 0x000000ff29297812 */ /* 0x000fe400078ec0ff */
[----:B------:R-:W-:Y:S02]  /*4d50*/  LOP3.LUT R44, R44, 0xff, RZ, 0xc0, !PT ;  /* 0x000000ff2c2c7812 */ /* 0x000fe400078ec0ff */
[----:B------:R-:W-:Y:S02]  /*4d60*/  IADD3 R47, PT, PT, R41, -0x1, RZ ;  /* 0xffffffff292f7810 */ /* 0x000fe40007ffe0ff */
[----:B------:R-:W-:-:S02]  /*4d70*/  IADD3 R48, PT, PT, R44, -0x1, RZ ;  /* 0xffffffff2c307810 */ /* 0x000fc40007ffe0ff */
[----:B------:R-:W-:Y:S02]  /*4d80*/  ISETP.GT.U32.AND P0, PT, R47, 0xfd, PT ;  /* 0x000000fd2f00780c */ /* 0x000fe40003f04070 */
[----:B------:R-:W-:Y:S02]  /*4d90*/  MOV R45, R0 ;  /* 0x00000000002d7202 */ /* 0x000fe40000000f00 */
[----:B------:R-:W-:-:S13]  /*4da0*/  ISETP.GT.U32.OR P0, PT, R48, 0xfd, P0 ;  /* 0x000000fd3000780c */ /* 0x000fda0000704470 */
[----:B------:R-:W-:Y:S01]  /*4db0*/  @!P0 MOV R43, RZ ;  /* 0x000000ff002b8202 */ /* 0x000fe20000000f00 */
[----:B------:R-:W-:Y:S06]  /*4dc0*/  @!P0 BRA `(.L_x_48) ;  /* 0x00000000005c8947 */ /* 0x000fec0003800000 */
[----:B------:R-:W-:Y:S02]  /*4dd0*/  FSETP.GTU.FTZ.AND P1, PT, |R3|, +INF , PT ;  /* 0x7f8000000300780b */ /* 0x000fe40003f3c200 */
[----:B------:R-:W-:-:S04]  /*4de0*/  FSETP.GTU.FTZ.AND P0, PT, |R0|, +INF , PT ;  /* 0x7f8000000000780b */ /* 0x000fc80003f1c200 */
[----:B------:R-:W-:-:S13]  /*4df0*/  PLOP3.LUT P0, PT, P0, P1, PT, 0xf8, 0x8f ;  /* 0x00000000008f781c */ /* 0x000fda0000703f70 */
[----:B------:R-:W-:Y:S05]  /*4e00*/  @P0 BRA `(.L_x_49) ;  /* 0x00000004004c0947 */ /* 0x000fea0003800000 */
[----:B------:R-:W-:-:S13]  /*4e10*/  LOP3.LUT P0, RZ, R46, 0x7fffffff, R45, 0xc8, !PT ;  /* 0x7fffffff2eff7812 */ /* 0x000fda000780c82d */
[----:B------:R-:W-:Y:S05]  /*4e20*/  @!P0 BRA `(.L_x_50) ;  /* 0x00000004003c8947 */ /* 0x000fea0003800000 */
[C---:B------:R-:W-:Y:S02]  /*4e30*/  FSETP.NEU.FTZ.AND P3, PT, |R0|.reuse, +INF , PT ;  /* 0x7f8000000000780b */ /* 0x040fe40003f7d200 */
[----:B------:R-:W-:Y:S02]  /*4e40*/  FSETP.NEU.FTZ.AND P1, PT, |R3|, +INF , PT ;  /* 0x7f8000000300780b */ /* 0x000fe40003f3d200 */
[----:B------:R-:W-:-:S11]  /*4e50*/  FSETP.NEU.FTZ.AND P0, PT, |R0|, +INF , PT ;  /* 0x7f8000000000780b */ /* 0x000fd60003f1d200 */
[----:B------:R-:W-:Y:S05]  /*4e60*/  @!P1 BRA !P3, `(.L_x_50) ;  /* 0x00000004002c9947 */ /* 0x000fea0005800000 */
[----:B------:R-:W-:-:S04]  /*4e70*/  LOP3.LUT P3, RZ, R45, 0x7fffffff, RZ, 0xc0, !PT ;  /* 0x7fffffff2dff7812 */ /* 0x000fc8000786c0ff */
[----:B------:R-:W-:-:S13]  /*4e80*/  PLOP3.LUT P1, PT, P1, P3, PT, 0x2f, 0xf2 ;  /* 0x0000000000f2781c */ /* 0x000fda0000f26577 */
[----:B------:R-:W-:Y:S05]  /*4e90*/  @P1 BRA `(.L_x_51) ;  /* 0x0000000400181947 */ /* 0x000fea0003800000 */
[----:B------:R-:W-:-:S04]  /*4ea0*/  LOP3.LUT P1, RZ, R46, 0x7fffffff, RZ, 0xc0, !PT ;  /* 0x7fffffff2eff7812 */ /* 0x000fc8000782c0ff */
[----:B------:R-:W-:-:S13]  /*4eb0*/  PLOP3.LUT P0, PT, P0, P1, PT, 0x2f, 0xf2 ;  /* 0x0000000000f2781c */ /* 0x000fda0000702577 */
[----:B------:R-:W-:Y:S05]  /*4ec0*/  @P0 BRA `(.L_x_52) ;  /* 0x0000000400000947 */ /* 0x000fea0003800000 */
[----:B------:R-:W-:Y:S02]  /*4ed0*/  ISETP.GE.AND P0, PT, R48, RZ, PT ;  /* 0x000000ff3000720c */ /* 0x000fe40003f06270 */
[----:B------:R-:W-:-:S11]  /*4ee0*/  ISETP.GE.AND P1, PT, R47, RZ, PT ;  /* 0x000000ff2f00720c */ /* 0x000fd60003f26270 */
[----:B------:R-:W-:Y:S01]  /*4ef0*/  @P0 MOV R43, RZ ;  /* 0x000000ff002b0202 */ /* 0x000fe20000000f00 */
[----:B------:R-:W-:Y:S01]  /*4f00*/  @!P0 FFMA R45, R0, 1.84467440737095516160e+19, RZ ;  /* 0x5f800000002d8823 */ /* 0x000fe200000000ff */
[----:B------:R-:W-:Y:S01]  /*4f10*/  @!P0 MOV R43, 0xffffffc0 ;  /* 0xffffffc0002b8802 */ /* 0x000fe20000000f00 */
[----:B------:R-:W-:-:S03]  /*4f20*/  @!P1 FFMA R46, R3, 1.84467440737095516160e+19, RZ ;  /* 0x5f800000032e9823 */ /* 0x000fc600000000ff */
[----:B------:R-:W-:-:S07]  /*4f30*/  @!P1 IADD3 R43, PT, PT, R43, 0x40, RZ ;  /* 0x000000402b2b9810 */ /* 0x000fce0007ffe0ff */
.L_x_48:
[----:B------:R-:W-:Y:S01]  /*4f40*/  LEA R47, R41, 0xc0800000, 0x17 ;  /* 0xc0800000292f7811 */ /* 0x000fe200078eb8ff */
[----:B------:R-:W-:Y:S01]  /*4f50*/  BSSY.RECONVERGENT B2, `(.L_x_53) ;  /* 0x0000036000027945 */ /* 0x000fe20003800200 */
[----:B------:R-:W-:-:S03]  /*4f60*/  IADD3 R44, PT, PT, R44, -0x7f, RZ ;  /* 0xffffff812c2c7810 */ /* 0x000fc60007ffe0ff */
[----:B------:R-:W-:Y:S02]  /*4f70*/  IMAD.IADD R48, R46, 0x1, -R47 ;  /* 0x000000012e307824 */ /* 0x000fe400078e0a2f */
[C---:B------:R-:W-:Y:S01]  /*4f80*/  IMAD R0, R44.reuse, -0x800000, R45 ;  /* 0xff8000002c007824 */ /* 0x040fe200078e022d */
[----:B------:R-:W-:Y:S01]  /*4f90*/  IADD3 R44, PT, PT, R44, 0x7f, -R41 ;  /* 0x0000007f2c2c7810 */ /* 0x000fe20007ffe829 */
[----:B------:R-:W0:Y:S01]  /*4fa0*/  MUFU.RCP R46, R48 ;  /* 0x00000030002e7308 */ /* 0x000e220000001000 */
[----:B------:R-:W-:Y:S02]  /*4fb0*/  FADD.FTZ R47, -R48, -RZ ;  /* 0x800000ff302f7221 */ /* 0x000fe40000010100 */
[----:B------:R-:W-:Y:S02]  /*4fc0*/  IADD3 R44, PT, PT, R44, R43, RZ ;  /* 0x0000002b2c2c7210 */ /* 0x000fe40007ffe0ff */
[----:B0-----:R-:W-:-:S04]  /*4fd0*/  FFMA R49, R46, R47, 1 ;  /* 0x3f8000002e317423 */ /* 0x001fc8000000002f */
[----:B------:R-:W-:-:S04]  /*4fe0*/  FFMA R45, R46, R49, R46 ;  /* 0x000000312e2d7223 */ /* 0x000fc8000000002e */
[----:B------:R-:W-:-:S04]  /*4ff0*/  FFMA R46, R0, R45, RZ ;  /* 0x0000002d002e7223 */ /* 0x000fc800000000ff */
[----:B------:R-:W-:-:S04]  /*5000*/  FFMA R49, R47, R46, R0 ;  /* 0x0000002e2f317223 */ /* 0x000fc80000000000 */
[----:B------:R-:W-:-:S04]  /*5010*/  FFMA R46, R45, R49, R46 ;  /* 0x000000312d2e7223 */ /* 0x000fc8000000002e */
[----:B------:R-:W-:-:S04]  /*5020*/  FFMA R47, R47, R46, R0 ;  /* 0x0000002e2f2f7223 */ /* 0x000fc80000000000 */
[----:B------:R-:W-:-:S05]  /*5030*/  FFMA R0, R45, R47, R46 ;  /* 0x0000002f2d007223 */ /* 0x000fca000000002e */
[----:B------:R-:W-:-:S04]  /*5040*/  SHF.R.U32.HI R41, RZ, 0x17, R0 ;  /* 0x00000017ff297819 */ /* 0x000fc80000011600 */
[----:B------:R-:W-:-:S04]  /*5050*/  LOP3.LUT R41, R41, 0xff, RZ, 0xc0, !PT ;  /* 0x000000ff29297812 */ /* 0x000fc800078ec0ff */
[----:B------:R-:W-:-:S04]  /*5060*/  IADD3 R48, PT, PT, R41, R44, RZ ;  /* 0x0000002c29307210 */ /* 0x000fc80007ffe0ff */
[----:B------:R-:W-:-:S04]  /*5070*/  IADD3 R41, PT, PT, R48, -0x1, RZ ;  /* 0xffffffff30297810 */ /* 0x000fc80007ffe0ff */
[----:B------:R-:W-:-:S13]  /*5080*/  ISETP.GE.U32.AND P0, PT, R41, 0xfe, PT ;  /* 0x000000fe2900780c */ /* 0x000fda0003f06070 */
[----:B------:R-:W-:Y:S05]  /*5090*/  @!P0 BRA `(.L_x_54) ;  /* 0x0000000000808947 */ /* 0x000fea0003800000 */
[----:B------:R-:W-:-:S13]  /*50a0*/  ISETP.GT.AND P0, PT, R48, 0xfe, PT ;  /* 0x000000fe3000780c */ /* 0x000fda0003f04270 */
[----:B------:R-:W-:Y:S05]  /*50b0*/  @P0 BRA `(.L_x_55) ;  /* 0x00000000006c0947 */ /* 0x000fea0003800000 */
[----:B------:R-:W-:-:S13]  /*50c0*/  ISETP.GE.AND P0, PT, R48, 0x1, PT ;  /* 0x000000013000780c */ /* 0x000fda0003f06270 */
[----:B------:R-:W-:Y:S05]  /*50d0*/  @P0 BRA `(.L_x_56) ;  /* 0x0000000000740947 */ /* 0x000fea0003800000 */
[----:B------:R-:W-:Y:S02]  /*50e0*/  ISETP.GE.AND P0, PT, R48, -0x18, PT ;  /* 0xffffffe83000780c */ /* 0x000fe40003f06270 */
[----:B------:R-:W-:-:S11]  /*50f0*/  LOP3.LUT R0, R0, 0x80000000, RZ, 0xc0, !PT ;  /* 0x8000000000007812 */ /* 0x000fd600078ec0ff */
[----:B------:R-:W-:Y:S05]  /*5100*/  @!P0 BRA `(.L_x_56) ;  /* 0x0000000000688947 */ /* 0x000fea0003800000 */
[-CC-:B------:R-:W-:Y:S01]  /*5110*/  FFMA.RZ R41, R45, R47.reuse, R46.reuse ;  /* 0x0000002f2d297223 */ /* 0x180fe2000000c02e */
[C---:B------:R-:W-:Y:S01]  /*5120*/  VIADD R44, R48.reuse, 0x20 ;  /* 0x00000020302c7836 */ /* 0x040fe20000000000 */
[C---:B------:R-:W-:Y:S02]  /*5130*/  ISETP.NE.AND P3, PT, R48.reuse, RZ, PT ;  /* 0x000000ff3000720c */ /* 0x040fe40003f65270 */
[C---:B------:R-:W-:Y:S02]  /*5140*/  ISETP.NE.AND P1, PT, R48.reuse, RZ, PT ;  /* 0x000000ff3000720c */ /* 0x040fe40003f25270 */
[----:B------:R-:W-:Y:S01]  /*5150*/  LOP3.LUT R43, R41, 0x7fffff, RZ, 0xc0, !PT ;  /* 0x007fffff292b7812 */ /* 0x000fe200078ec0ff */
[CCC-:B------:R-:W-:Y:S01]  /*5160*/  FFMA.RP R41, R45.reuse, R47.reuse, R46.reuse ;  /* 0x0000002f2d297223 */ /* 0x1c0fe2000000802e */
[----:B------:R-:W-:Y:S01]  /*5170*/  FFMA.RM R46, R45, R47, R46 ;  /* 0x0000002f2d2e7223 */ /* 0x000fe2000000402e */
[----:B------:R-:W-:Y:S02]  /*5180*/  IADD3 R45, PT, PT, -R48, RZ, RZ ;  /* 0x000000ff302d7210 */ /* 0x000fe40007ffe1ff */
[----:B------:R-:W-:-:S02]  /*5190*/  LOP3.LUT R43, R43, 0x800000, RZ, 0xfc, !PT ;  /* 0x008000002b2b7812 */ /* 0x000fc400078efcff */
[----:B------:R-:W-:Y:S02]  /*51a0*/  FSETP.NEU.FTZ.AND P0, PT, R41, R46, PT ;  /* 0x0000002e2900720b */ /* 0x000fe40003f1d000 */
[----:B------:R-:W-:Y:S02]  /*51b0*/  SHF.L.U32 R44, R43, R44, RZ ;  /* 0x0000002c2b2c7219 */ /* 0x000fe400000006ff */
[----:B------:R-:W-:Y:S02]  /*51c0*/  SEL R46, R45, RZ, P3 ;  /* 0x000000ff2d2e7207 */ /* 0x000fe40001800000 */
[----:B------:R-:W-:Y:S02]  /*51d0*/  ISETP.NE.AND P1, PT, R44, RZ, P1 ;  /* 0x000000ff2c00720c */ /* 0x000fe40000f25270 */
[----:B------:R-:W-:Y:S02]  /*51e0*/  SHF.R.U32.HI R46, RZ, R46, R43 ;  /* 0x0000002eff2e7219 */ /* 0x000fe4000001162b */
[----:B------:R-:W-:-:S02]  /*51f0*/  PLOP3.LUT P0, PT, P0, P1, PT, 0xf8, 0x8f ;  /* 0x00000000008f781c */ /* 0x000fc40000703f70 */
[----:B------:R-:W-:Y:S02]  /*5200*/  SHF.R.U32.HI R44, RZ, 0x1, R46 ;  /* 0x00000001ff2c7819 */ /* 0x000fe4000001162e */
[----:B------:R-:W-:-:S04]  /*5210*/  SEL R41, RZ, 0x1, !P0 ;  /* 0x00000001ff297807 */ /* 0x000fc80004000000 */
[----:B------:R-:W-:-:S04]  /*5220*/  LOP3.LUT R41, R41, 0x1, R44, 0xf8, !PT ;  /* 0x0000000129297812 */ /* 0x000fc800078ef82c */
[----:B------:R-:W-:-:S04]  /*5230*/  LOP3.LUT R41, R41, R46, RZ, 0xc0, !PT ;  /* 0x0000002e29297212 */ /* 0x000fc800078ec0ff */
[----:B------:R-:W-:-:S04]  /*5240*/  IADD3 R41, PT, PT, R44, R41, RZ ;  /* 0x000000292c297210 */ /* 0x000fc80007ffe0ff */
[----:B------:R-:W-:Y:S01]  /*5250*/  LOP3.LUT R0, R41, R0, RZ, 0xfc, !PT ;  /* 0x0000000029007212 */ /* 0x000fe200078efcff */
[----:B------:R-:W-:Y:S06]  /*5260*/  BRA `(.L_x_56) ;  /* 0x0000000000107947 */ /* 0x000fec0003800000 */
.L_x_55:
[----:B------:R-:W-:-:S04]  /*5270*/  LOP3.LUT R0, R0, 0x80000000, RZ, 0xc0, !PT ;  /* 0x8000000000007812 */ /* 0x000fc800078ec0ff */
[----:B------:R-:W-:Y:S01]  /*5280*/  LOP3.LUT R0, R0, 0x7f800000, RZ, 0xfc, !PT ;  /* 0x7f80000000007812 */ /* 0x000fe200078efcff */
[----:B------:R-:W-:Y:S06]  /*5290*/  BRA `(.L_x_56) ;  /* 0x0000000000047947 */ /* 0x000fec0003800000 */
.L_x_54:
[----:B------:R-:W-:-:S07]  /*52a0*/  LEA R0, R44, R0, 0x17 ;  /* 0x000000002c007211 */ /* 0x000fce00078eb8ff */
.L_x_56:
[----:B------:R-:W-:Y:S05]  /*52b0*/  BSYNC.RECONVERGENT B2 ;  /* 0x0000000000027941 */ /* 0x000fea0003800200 */
.L_x_53:
[----:B------:R-:W-:Y:S05]  /*52c0*/  BRA `(.L_x_57) ;  /* 0x0000000000207947 */ /* 0x000fea0003800000 */
.L_x_52:
[----:B------:R-:W-:-:S04]  /*52d0*/  LOP3.LUT R0, R46, 0x80000000, R45, 0x48, !PT ;  /* 0x800000002e007812 */ /* 0x000fc800078e482d */
[----:B------:R-:W-:Y:S01]  /*52e0*/  LOP3.LUT R0, R0, 0x7f800000, RZ, 0xfc, !PT ;  /* 0x7f80000000007812 */ /* 0x000fe200078efcff */
[----:B------:R-:W-:Y:S06]  /*52f0*/  BRA `(.L_x_57) ;  /* 0x0000000000147947 */ /* 0x000fec0003800000 */
.L_x_51:
[----:B------:R-:W-:Y:S01]  /*5300*/  LOP3.LUT R0, R46, 0x80000000, R45, 0x48, !PT ;  /* 0x800000002e007812 */ /* 0x000fe200078e482d */
[----:B------:R-:W-:Y:S06]  /*5310*/  BRA `(.L_x_57) ;  /* 0x00000000000c7947 */ /* 0x000fec0003800000 */
.L_x_50:
[----:B------:R-:W0:Y:S01]  /*5320*/  MUFU.RSQ R0, -QNAN ;  /* 0xffc0000000007908 */ /* 0x000e220000001400 */
[----:B------:R-:W-:Y:S05]  /*5330*/  BRA `(.L_x_57) ;  /* 0x0000000000047947 */ /* 0x000fea0003800000 */
.L_x_49:
[----:B------:R-:W-:-:S07]  /*5340*/  FADD.FTZ R0, R0, R3 ;  /* 0x0000000300007221 */ /* 0x000fce0000010000 */
.L_x_57:
[----:B------:R-:W-:Y:S05]  /*5350*/  BSYNC.RECONVERGENT B1 ;  /* 0x0000000000017941 */ /* 0x000fea0003800200 */
.L_x_47:
[----:B------:R-:W-:-:S04]  /*5360*/  HFMA2 R43, -RZ, RZ, 0, 0 ;  /* 0x00000000ff2b7431 */ /* 0x000fc800000001ff */
[----:B0-----:R-:W-:Y:S05]  /*5370*/  RET.REL.NODEC R42 `(_Z15flash_attentionPfS_S_S_iii) ;  /* 0xffffffac2a207950 */ /* 0x001fea0003c3ffff */
.L_x_58:
[----:B------:R-:W-:-:S00]  /*5380*/  BRA `(.L_x_58) ;  /* 0xfffffffc00fc7947 */ /* 0x000fc0000383ffff */
[----:B------:R-:W-:-:S00]  /*5390*/  NOP ;  /* 0x0000000000007918 */ /* 0x000fc00000000000 */
        /* <DEDUP_REMOVED lines=14> */
.L_x_61:


//--------------------- .nv.shared._Z15flash_attentionPfS_S_S_iii --------------------------
	.section	.nv.shared._Z15flash_attentionPfS_S_S_iii,"aw",@nobits
	.sectionflags	@""
	.align	4
.nv.shared._Z15flash_attentionPfS_S_S_iii:
	.zero		38144


//--------------------- .nv.shared.reserved.0     --------------------------
	.section	.nv.shared.reserved.0,"aw",@nobits
	.weak		__nv_reservedSMEM_offset_0_alias
	.size		__nv_reservedSMEM_offset_0_alias, 0, 64
	.other		__nv_reservedSMEM_offset_0_alias,@"STO_CUDA_RESERVED_SHARED STV_DEFAULT"
__nv_reservedSMEM_offset_0_alias:
	.zero		0
	.zero		64


//--------------------- .nv.constant0._Z15flash_attentionPfS_S_S_iii --------------------------
	.section	.nv.constant0._Z15flash_attentionPfS_S_S_iii,"a",@progbits
	.sectionflags	@""
	.align	4
.nv.constant0._Z15flash_attentionPfS_S_S_iii:
	.zero		940


//--------------------- SYMBOLS --------------------------

	.type		.nv.reservedSmem.offset0,@object
	.size		.nv.reservedSmem.offset0,0x4
	.type		.nv.reservedSmem.cap,@object
	.size		.nv.reservedSmem.cap,0x4
